//
// Generated by NVIDIA NVVM Compiler
//
// Compiler Build ID: CL-36424714
// Cuda compilation tools, release 13.0, V13.0.88
// Based on NVVM 20.0.0
//

.version 9.0
.target sm_100
.address_size 64

	// .globl	_Z9setup_rngP17curandStateXORWOWmii
.global .align 4 .b8 precalc_xorwow_matrix[102400];
.global .align 4 .b8 precalc_xorwow_offset_matrix[102400];
.global .align 4 .b8 mrg32k3aM1[2304];
.global .align 4 .b8 mrg32k3aM2[2304];
.global .align 4 .b8 mrg32k3aM1SubSeq[2016];
.global .align 4 .b8 mrg32k3aM2SubSeq[2016];
.global .align 4 .b8 mrg32k3aM1Seq[2304];
.global .align 4 .b8 mrg32k3aM2Seq[2304];
.const .align 8 .b8 __cr_lgamma_table[72];
// _ZZ17ising_step_sharedILi8EEvPiiiPfiP17curandStateXORWOWE8my_cache has been demoted
// _ZZ17ising_step_sharedILi16EEvPiiiPfiP17curandStateXORWOWE8my_cache has been demoted
// _ZZ17ising_step_sharedILi32EEvPiiiPfiP17curandStateXORWOWE8my_cache has been demoted

.visible .entry _Z9setup_rngP17curandStateXORWOWmii(
	.param .u64 .ptr .align 1 _Z9setup_rngP17curandStateXORWOWmii_param_0,
	.param .u64 _Z9setup_rngP17curandStateXORWOWmii_param_1,
	.param .u32 _Z9setup_rngP17curandStateXORWOWmii_param_2,
	.param .u32 _Z9setup_rngP17curandStateXORWOWmii_param_3
)
{
	.reg .pred 	%p<27>;
	.reg .b32 	%r<424>;
	.reg .b64 	%rd<19>;

	ld.param.u64 	%rd8, [_Z9setup_rngP17curandStateXORWOWmii_param_0];
	ld.param.u64 	%rd9, [_Z9setup_rngP17curandStateXORWOWmii_param_1];
	ld.param.u32 	%r183, [_Z9setup_rngP17curandStateXORWOWmii_param_2];
	ld.param.u32 	%r185, [_Z9setup_rngP17curandStateXORWOWmii_param_3];
	mov.u32 	%r186, %ctaid.x;
	mov.u32 	%r187, %ntid.x;
	mov.u32 	%r188, %tid.x;
	mad.lo.s32 	%r189, %r186, %r187, %r188;
	add.s32 	%r190, %r189, 1;
	mov.u32 	%r191, %ctaid.y;
	mov.u32 	%r192, %ntid.y;
	mov.u32 	%r193, %tid.y;
	mad.lo.s32 	%r194, %r191, %r192, %r193;
	mad.lo.s32 	%r196, %r185, %r194, %r185;
	add.s32 	%r1, %r196, %r190;
	setp.gt.s32 	%p1, %r190, %r183;
	setp.ge.s32 	%p2, %r194, %r183;
	or.pred  	%p3, %p1, %p2;
	@%p3 bra 	$L__BB0_44;
	cvta.to.global.u64 	%rd10, %rd8;
	cvt.s64.s32 	%rd18, %r1;
	mul.wide.s32 	%rd11, %r1, 48;
	add.s64 	%rd2, %rd10, %rd11;
	cvt.u32.u64 	%r197, %rd9;
	xor.b32  	%r198, %r197, -1429050551;
	mul.lo.s32 	%r199, %r198, 1099087573;
	{ .reg .b32 tmp; mov.b64 {tmp, %r200}, %rd9; }
	xor.b32  	%r201, %r200, -136515619;
	mul.lo.s32 	%r202, %r201, -1703105765;
	add.s32 	%r203, %r199, %r202;
	add.s32 	%r204, %r203, 6615241;
	add.s32 	%r205, %r199, 123456789;
	st.global.v2.u32 	[%rd2], {%r204, %r205};
	xor.b32  	%r206, %r199, 362436069;
	add.s32 	%r207, %r202, 521288629;
	st.global.v2.u32 	[%rd2+8], {%r206, %r207};
	xor.b32  	%r208, %r202, 88675123;
	add.s32 	%r209, %r199, 5783321;
	st.global.v2.u32 	[%rd2+16], {%r208, %r209};
	setp.eq.s32 	%p4, %r1, 0;
	@%p4 bra 	$L__BB0_43;
	mov.b32 	%r330, 0;
$L__BB0_3:
	and.b64  	%rd4, %rd18, 3;
	setp.eq.s64 	%p5, %rd4, 0;
	@%p5 bra 	$L__BB0_42;
	mul.wide.u32 	%rd12, %r330, 3200;
	mov.u64 	%rd13, precalc_xorwow_matrix;
	add.s64 	%rd5, %rd13, %rd12;
	cvt.u32.u64 	%r3, %rd4;
	mov.b32 	%r331, 0;
$L__BB0_5:
	mov.b32 	%r344, 0;
	mov.u32 	%r345, %r344;
	mov.u32 	%r346, %r344;
	mov.u32 	%r347, %r344;
	mov.u32 	%r348, %r344;
	mov.u32 	%r337, %r344;
$L__BB0_6:
	mul.wide.u32 	%rd14, %r337, 4;
	add.s64 	%rd15, %rd2, %rd14;
	ld.global.u32 	%r11, [%rd15+4];
	shl.b32 	%r12, %r337, 5;
	mov.b32 	%r343, 0;
$L__BB0_7:
	.pragma "nounroll";
	shr.u32 	%r214, %r11, %r343;
	and.b32  	%r215, %r214, 1;
	setp.eq.b32 	%p6, %r215, 1;
	not.pred 	%p7, %p6;
	add.s32 	%r216, %r12, %r343;
	mul.lo.s32 	%r217, %r216, 5;
	mul.wide.u32 	%rd16, %r217, 4;
	add.s64 	%rd6, %rd5, %rd16;
	@%p7 bra 	$L__BB0_9;
	ld.global.u32 	%r218, [%rd6];
	xor.b32  	%r348, %r348, %r218;
	ld.global.u32 	%r219, [%rd6+4];
	xor.b32  	%r347, %r347, %r219;
	ld.global.u32 	%r220, [%rd6+8];
	xor.b32  	%r346, %r346, %r220;
	ld.global.u32 	%r221, [%rd6+12];
	xor.b32  	%r345, %r345, %r221;
	ld.global.u32 	%r222, [%rd6+16];
	xor.b32  	%r344, %r344, %r222;
$L__BB0_9:
	and.b32  	%r224, %r214, 2;
	setp.eq.s32 	%p8, %r224, 0;
	@%p8 bra 	$L__BB0_11;
	ld.global.u32 	%r225, [%rd6+20];
	xor.b32  	%r348, %r348, %r225;
	ld.global.u32 	%r226, [%rd6+24];
	xor.b32  	%r347, %r347, %r226;
	ld.global.u32 	%r227, [%rd6+28];
	xor.b32  	%r346, %r346, %r227;
	ld.global.u32 	%r228, [%rd6+32];
	xor.b32  	%r345, %r345, %r228;
	ld.global.u32 	%r229, [%rd6+36];
	xor.b32  	%r344, %r344, %r229;
$L__BB0_11:
	and.b32  	%r231, %r214, 4;
	setp.eq.s32 	%p9, %r231, 0;
	@%p9 bra 	$L__BB0_13;
	ld.global.u32 	%r232, [%rd6+40];
	xor.b32  	%r348, %r348, %r232;
	ld.global.u32 	%r233, [%rd6+44];
	xor.b32  	%r347, %r347, %r233;
	ld.global.u32 	%r234, [%rd6+48];
	xor.b32  	%r346, %r346, %r234;
	ld.global.u32 	%r235, [%rd6+52];
	xor.b32  	%r345, %r345, %r235;
	ld.global.u32 	%r236, [%rd6+56];
	xor.b32  	%r344, %r344, %r236;
$L__BB0_13:
	and.b32  	%r238, %r214, 8;
	setp.eq.s32 	%p10, %r238, 0;
	@%p10 bra 	$L__BB0_15;
	ld.global.u32 	%r239, [%rd6+60];
	xor.b32  	%r348, %r348, %r239;
	ld.global.u32 	%r240, [%rd6+64];
	xor.b32  	%r347, %r347, %r240;
	ld.global.u32 	%r241, [%rd6+68];
	xor.b32  	%r346, %r346, %r241;
	ld.global.u32 	%r242, [%rd6+72];
	xor.b32  	%r345, %r345, %r242;
	ld.global.u32 	%r243, [%rd6+76];
	xor.b32  	%r344, %r344, %r243;
$L__BB0_15:
	and.b32  	%r245, %r214, 16;
	setp.eq.s32 	%p11, %r245, 0;
	@%p11 bra 	$L__BB0_17;
	ld.global.u32 	%r246, [%rd6+80];
	xor.b32  	%r348, %r348, %r246;
	ld.global.u32 	%r247, [%rd6+84];
	xor.b32  	%r347, %r347, %r247;
	ld.global.u32 	%r248, [%rd6+88];
	xor.b32  	%r346, %r346, %r248;
	ld.global.u32 	%r249, [%rd6+92];
	xor.b32  	%r345, %r345, %r249;
	ld.global.u32 	%r250, [%rd6+96];
	xor.b32  	%r344, %r344, %r250;
$L__BB0_17:
	and.b32  	%r252, %r214, 32;
	setp.eq.s32 	%p12, %r252, 0;
	@%p12 bra 	$L__BB0_19;
	ld.global.u32 	%r253, [%rd6+100];
	xor.b32  	%r348, %r348, %r253;
	ld.global.u32 	%r254, [%rd6+104];
	xor.b32  	%r347, %r347, %r254;
	ld.global.u32 	%r255, [%rd6+108];
	xor.b32  	%r346, %r346, %r255;
	ld.global.u32 	%r256, [%rd6+112];
	xor.b32  	%r345, %r345, %r256;
	ld.global.u32 	%r257, [%rd6+116];
	xor.b32  	%r344, %r344, %r257;
$L__BB0_19:
	and.b32  	%r259, %r214, 64;
	setp.eq.s32 	%p13, %r259, 0;
	@%p13 bra 	$L__BB0_21;
	ld.global.u32 	%r260, [%rd6+120];
	xor.b32  	%r348, %r348, %r260;
	ld.global.u32 	%r261, [%rd6+124];
	xor.b32  	%r347, %r347, %r261;
	ld.global.u32 	%r262, [%rd6+128];
	xor.b32  	%r346, %r346, %r262;
	ld.global.u32 	%r263, [%rd6+132];
	xor.b32  	%r345, %r345, %r263;
	ld.global.u32 	%r264, [%rd6+136];
	xor.b32  	%r344, %r344, %r264;
$L__BB0_21:
	and.b32  	%r266, %r214, 128;
	setp.eq.s32 	%p14, %r266, 0;
	@%p14 bra 	$L__BB0_23;
	ld.global.u32 	%r267, [%rd6+140];
	xor.b32  	%r348, %r348, %r267;
	ld.global.u32 	%r268, [%rd6+144];
	xor.b32  	%r347, %r347, %r268;
	ld.global.u32 	%r269, [%rd6+148];
	xor.b32  	%r346, %r346, %r269;
	ld.global.u32 	%r270, [%rd6+152];
	xor.b32  	%r345, %r345, %r270;
	ld.global.u32 	%r271, [%rd6+156];
	xor.b32  	%r344, %r344, %r271;
$L__BB0_23:
	and.b32  	%r273, %r214, 256;
	setp.eq.s32 	%p15, %r273, 0;
	@%p15 bra 	$L__BB0_25;
	ld.global.u32 	%r274, [%rd6+160];
	xor.b32  	%r348, %r348, %r274;
	ld.global.u32 	%r275, [%rd6+164];
	xor.b32  	%r347, %r347, %r275;
	ld.global.u32 	%r276, [%rd6+168];
	xor.b32  	%r346, %r346, %r276;
	ld.global.u32 	%r277, [%rd6+172];
	xor.b32  	%r345, %r345, %r277;
	ld.global.u32 	%r278, [%rd6+176];
	xor.b32  	%r344, %r344, %r278;
$L__BB0_25:
	and.b32  	%r280, %r214, 512;
	setp.eq.s32 	%p16, %r280, 0;
	@%p16 bra 	$L__BB0_27;
	ld.global.u32 	%r281, [%rd6+180];
	xor.b32  	%r348, %r348, %r281;
	ld.global.u32 	%r282, [%rd6+184];
	xor.b32  	%r347, %r347, %r282;
	ld.global.u32 	%r283, [%rd6+188];
	xor.b32  	%r346, %r346, %r283;
	ld.global.u32 	%r284, [%rd6+192];
	xor.b32  	%r345, %r345, %r284;
	ld.global.u32 	%r285, [%rd6+196];
	xor.b32  	%r344, %r344, %r285;
$L__BB0_27:
	and.b32  	%r287, %r214, 1024;
	setp.eq.s32 	%p17, %r287, 0;
	@%p17 bra 	$L__BB0_29;
	ld.global.u32 	%r288, [%rd6+200];
	xor.b32  	%r348, %r348, %r288;
	ld.global.u32 	%r289, [%rd6+204];
	xor.b32  	%r347, %r347, %r289;
	ld.global.u32 	%r290, [%rd6+208];
	xor.b32  	%r346, %r346, %r290;
	ld.global.u32 	%r291, [%rd6+212];
	xor.b32  	%r345, %r345, %r291;
	ld.global.u32 	%r292, [%rd6+216];
	xor.b32  	%r344, %r344, %r292;
$L__BB0_29:
	and.b32  	%r294, %r214, 2048;
	setp.eq.s32 	%p18, %r294, 0;
	@%p18 bra 	$L__BB0_31;
	ld.global.u32 	%r295, [%rd6+220];
	xor.b32  	%r348, %r348, %r295;
	ld.global.u32 	%r296, [%rd6+224];
	xor.b32  	%r347, %r347, %r296;
	ld.global.u32 	%r297, [%rd6+228];
	xor.b32  	%r346, %r346, %r297;
	ld.global.u32 	%r298, [%rd6+232];
	xor.b32  	%r345, %r345, %r298;
	ld.global.u32 	%r299, [%rd6+236];
	xor.b32  	%r344, %r344, %r299;
$L__BB0_31:
	and.b32  	%r301, %r214, 4096;
	setp.eq.s32 	%p19, %r301, 0;
	@%p19 bra 	$L__BB0_33;
	ld.global.u32 	%r302, [%rd6+240];
	xor.b32  	%r348, %r348, %r302;
	ld.global.u32 	%r303, [%rd6+244];
	xor.b32  	%r347, %r347, %r303;
	ld.global.u32 	%r304, [%rd6+248];
	xor.b32  	%r346, %r346, %r304;
	ld.global.u32 	%r305, [%rd6+252];
	xor.b32  	%r345, %r345, %r305;
	ld.global.u32 	%r306, [%rd6+256];
	xor.b32  	%r344, %r344, %r306;
$L__BB0_33:
	and.b32  	%r308, %r214, 8192;
	setp.eq.s32 	%p20, %r308, 0;
	@%p20 bra 	$L__BB0_35;
	ld.global.u32 	%r309, [%rd6+260];
	xor.b32  	%r348, %r348, %r309;
	ld.global.u32 	%r310, [%rd6+264];
	xor.b32  	%r347, %r347, %r310;
	ld.global.u32 	%r311, [%rd6+268];
	xor.b32  	%r346, %r346, %r311;
	ld.global.u32 	%r312, [%rd6+272];
	xor.b32  	%r345, %r345, %r312;
	ld.global.u32 	%r313, [%rd6+276];
	xor.b32  	%r344, %r344, %r313;
$L__BB0_35:
	and.b32  	%r315, %r214, 16384;
	setp.eq.s32 	%p21, %r315, 0;
	@%p21 bra 	$L__BB0_37;
	ld.global.u32 	%r316, [%rd6+280];
	xor.b32  	%r348, %r348, %r316;
	ld.global.u32 	%r317, [%rd6+284];
	xor.b32  	%r347, %r347, %r317;
	ld.global.u32 	%r318, [%rd6+288];
	xor.b32  	%r346, %r346, %r318;
	ld.global.u32 	%r319, [%rd6+292];
	xor.b32  	%r345, %r345, %r319;
	ld.global.u32 	%r320, [%rd6+296];
	xor.b32  	%r344, %r344, %r320;
$L__BB0_37:
	and.b32  	%r322, %r214, 32768;
	setp.eq.s32 	%p22, %r322, 0;
	@%p22 bra 	$L__BB0_39;
	ld.global.u32 	%r323, [%rd6+300];
	xor.b32  	%r348, %r348, %r323;
	ld.global.u32 	%r324, [%rd6+304];
	xor.b32  	%r347, %r347, %r324;
	ld.global.u32 	%r325, [%rd6+308];
	xor.b32  	%r346, %r346, %r325;
	ld.global.u32 	%r326, [%rd6+312];
	xor.b32  	%r345, %r345, %r326;
	ld.global.u32 	%r327, [%rd6+316];
	xor.b32  	%r344, %r344, %r327;
$L__BB0_39:
	add.s32 	%r343, %r343, 16;
	setp.ne.s32 	%p23, %r343, 32;
	@%p23 bra 	$L__BB0_7;
	mad.lo.s32 	%r328, %r337, -31, %r12;
	add.s32 	%r337, %r328, 1;
	setp.ne.s32 	%p24, %r337, 5;
	@%p24 bra 	$L__BB0_6;
	st.global.u32 	[%rd2+4], %r348;
	st.global.u32 	[%rd2+8], %r347;
	st.global.u32 	[%rd2+12], %r346;
	st.global.u32 	[%rd2+16], %r345;
	st.global.u32 	[%rd2+20], %r344;
	add.s32 	%r331, %r331, 1;
	setp.lt.u32 	%p25, %r331, %r3;
	@%p25 bra 	$L__BB0_5;
$L__BB0_42:
	shr.u64 	%rd7, %rd18, 2;
	add.s32 	%r330, %r330, 1;
	setp.gt.u64 	%p26, %rd18, 3;
	mov.u64 	%rd18, %rd7;
	@%p26 bra 	$L__BB0_3;
$L__BB0_43:
	mov.b32 	%r329, 0;
	st.global.v2.u32 	[%rd2+24], {%r329, %r329};
	st.global.u32 	[%rd2+32], %r329;
	mov.b64 	%rd17, 0;
	st.global.u64 	[%rd2+40], %rd17;
$L__BB0_44:
	ret;

}
	// .globl	_Z17ising_step_sharedILi8EEvPiiiPfiP17curandStateXORWOW
.visible .entry _Z17ising_step_sharedILi8EEvPiiiPfiP17curandStateXORWOW(
	.param .u64 .ptr .align 1 _Z17ising_step_sharedILi8EEvPiiiPfiP17curandStateXORWOW_param_0,
	.param .u32 _Z17ising_step_sharedILi8EEvPiiiPfiP17curandStateXORWOW_param_1,
	.param .u32 _Z17ising_step_sharedILi8EEvPiiiPfiP17curandStateXORWOW_param_2,
	.param .u64 .ptr .align 1 _Z17ising_step_sharedILi8EEvPiiiPfiP17curandStateXORWOW_param_3,
	.param .u32 _Z17ising_step_sharedILi8EEvPiiiPfiP17curandStateXORWOW_param_4,
	.param .u64 .ptr .align 1 _Z17ising_step_sharedILi8EEvPiiiPfiP17curandStateXORWOW_param_5
)
{
	.reg .pred 	%p<13>;
	.reg .b32 	%r<80>;
	.reg .b32 	%f<4>;
	.reg .b64 	%rd<22>;
	// demoted variable
	.shared .align 4 .b8 _ZZ17ising_step_sharedILi8EEvPiiiPfiP17curandStateXORWOWE8my_cache[256];
	ld.param.u64 	%rd2, [_Z17ising_step_sharedILi8EEvPiiiPfiP17curandStateXORWOW_param_0];
	ld.param.u32 	%r25, [_Z17ising_step_sharedILi8EEvPiiiPfiP17curandStateXORWOW_param_1];
	ld.param.u32 	%r23, [_Z17ising_step_sharedILi8EEvPiiiPfiP17curandStateXORWOW_param_2];
	ld.param.u64 	%rd3, [_Z17ising_step_sharedILi8EEvPiiiPfiP17curandStateXORWOW_param_3];
	ld.param.u32 	%r24, [_Z17ising_step_sharedILi8EEvPiiiPfiP17curandStateXORWOW_param_4];
	ld.param.u64 	%rd4, [_Z17ising_step_sharedILi8EEvPiiiPfiP17curandStateXORWOW_param_5];
	cvta.to.global.u64 	%rd5, %rd2;
	mov.u32 	%r1, %tid.x;
	mov.u32 	%r2, %tid.y;
	mov.u32 	%r27, %ctaid.x;
	mov.u32 	%r28, %ntid.x;
	mad.lo.s32 	%r3, %r27, %r28, %r1;
	add.s32 	%r4, %r3, 1;
	mov.u32 	%r29, %ctaid.y;
	mov.u32 	%r30, %ntid.y;
	mad.lo.s32 	%r31, %r29, %r30, %r2;
	add.s32 	%r5, %r31, 1;
	mad.lo.s32 	%r6, %r23, %r31, %r23;
	add.s32 	%r7, %r6, %r4;
	setp.le.s32 	%p2, %r4, %r25;
	setp.lt.s32 	%p3, %r31, %r25;
	and.pred  	%p1, %p2, %p3;
	mul.wide.s32 	%rd6, %r7, 4;
	add.s64 	%rd1, %rd5, %rd6;
	shl.b32 	%r33, %r2, 5;
	mov.u32 	%r34, _ZZ17ising_step_sharedILi8EEvPiiiPfiP17curandStateXORWOWE8my_cache;
	add.s32 	%r35, %r34, %r33;
	shl.b32 	%r36, %r1, 2;
	add.s32 	%r8, %r35, %r36;
	not.pred 	%p4, %p1;
	@%p4 bra 	$L__BB1_2;
	ld.global.u32 	%r37, [%rd1];
	st.shared.u32 	[%r8], %r37;
$L__BB1_2:
	bar.sync 	0;
	@%p4 bra 	$L__BB1_17;
	add.s32 	%r38, %r4, %r5;
	shr.u32 	%r39, %r38, 31;
	add.s32 	%r40, %r38, %r39;
	and.b32  	%r41, %r40, -2;
	sub.s32 	%r42, %r38, %r41;
	setp.ne.s32 	%p6, %r42, %r24;
	@%p6 bra 	$L__BB1_17;
	ld.shared.u32 	%r9, [%r8];
	setp.ne.s32 	%p7, %r1, 0;
	@%p7 bra 	$L__BB1_6;
	add.s32 	%r45, %r6, %r3;
	mul.wide.s32 	%rd11, %r45, 4;
	add.s64 	%rd10, %rd2, %rd11;
	// begin inline asm
	ld.global.nc.s32 %r75, [%rd10];
	// end inline asm
	bra.uni 	$L__BB1_7;
$L__BB1_6:
	ld.shared.u32 	%r75, [%r8+-4];
	setp.gt.u32 	%p8, %r1, 6;
	@%p8 bra 	$L__BB1_8;
$L__BB1_7:
	ld.shared.u32 	%r77, [%r8+4];
	bra.uni 	$L__BB1_9;
$L__BB1_8:
	add.s64 	%rd9, %rd2, %rd6;
	add.s64 	%rd7, %rd9, 4;
	// begin inline asm
	ld.global.nc.s32 %r77, [%rd7];
	// end inline asm
$L__BB1_9:
	setp.eq.s32 	%p9, %r2, 0;
	@%p9 bra 	$L__BB1_11;
	ld.shared.u32 	%r78, [%r8+-32];
	bra.uni 	$L__BB1_12;
$L__BB1_11:
	sub.s32 	%r47, %r7, %r23;
	mul.wide.s32 	%rd13, %r47, 4;
	add.s64 	%rd12, %rd2, %rd13;
	// begin inline asm
	ld.global.nc.s32 %r78, [%rd12];
	// end inline asm
$L__BB1_12:
	setp.gt.u32 	%p10, %r2, 6;
	@%p10 bra 	$L__BB1_14;
	ld.shared.u32 	%r79, [%r8+32];
	bra.uni 	$L__BB1_15;
$L__BB1_14:
	add.s32 	%r49, %r7, %r23;
	mul.wide.s32 	%rd15, %r49, 4;
	add.s64 	%rd14, %rd2, %rd15;
	// begin inline asm
	ld.global.nc.s32 %r79, [%rd14];
	// end inline asm
$L__BB1_15:
	setp.eq.s32 	%p11, %r9, -1;
	add.s32 	%r50, %r75, %r77;
	add.s32 	%r51, %r50, %r78;
	add.s32 	%r52, %r51, %r79;
	add.s32 	%r53, %r52, 4;
	shr.u32 	%r54, %r53, 31;
	add.s32 	%r55, %r53, %r54;
	shr.s32 	%r56, %r55, 1;
	cvta.to.global.u64 	%rd16, %rd4;
	mul.wide.s32 	%rd17, %r7, 48;
	add.s64 	%rd18, %rd16, %rd17;
	ld.global.v2.u32 	{%r57, %r58}, [%rd18];
	shr.u32 	%r59, %r58, 2;
	xor.b32  	%r60, %r59, %r58;
	ld.global.v2.u32 	{%r61, %r62}, [%rd18+8];
	ld.global.v2.u32 	{%r63, %r64}, [%rd18+16];
	st.global.v2.u32 	[%rd18+8], {%r62, %r63};
	shl.b32 	%r65, %r64, 4;
	shl.b32 	%r66, %r60, 1;
	xor.b32  	%r67, %r66, %r65;
	xor.b32  	%r68, %r67, %r60;
	xor.b32  	%r69, %r68, %r64;
	st.global.v2.u32 	[%rd18+16], {%r64, %r69};
	add.s32 	%r70, %r57, 362437;
	st.global.v2.u32 	[%rd18], {%r70, %r61};
	add.s32 	%r71, %r69, %r70;
	cvt.rn.f32.u32 	%f1, %r71;
	fma.rn.f32 	%f2, %f1, 0f2F800000, 0f2F000000;
	selp.b32 	%r72, 0, 5, %p11;
	add.s32 	%r73, %r56, %r72;
	cvta.to.global.u64 	%rd19, %rd3;
	mul.wide.s32 	%rd20, %r73, 4;
	add.s64 	%rd21, %rd19, %rd20;
	ld.global.f32 	%f3, [%rd21];
	setp.geu.f32 	%p12, %f2, %f3;
	@%p12 bra 	$L__BB1_17;
	neg.s32 	%r74, %r9;
	st.global.u32 	[%rd1], %r74;
$L__BB1_17:
	ret;

}
	// .globl	_Z17ising_step_sharedILi16EEvPiiiPfiP17curandStateXORWOW
.visible .entry _Z17ising_step_sharedILi16EEvPiiiPfiP17curandStateXORWOW(
	.param .u64 .ptr .align 1 _Z17ising_step_sharedILi16EEvPiiiPfiP17curandStateXORWOW_param_0,
	.param .u32 _Z17ising_step_sharedILi16EEvPiiiPfiP17curandStateXORWOW_param_1,
	.param .u32 _Z17ising_step_sharedILi16EEvPiiiPfiP17curandStateXORWOW_param_2,
	.param .u64 .ptr .align 1 _Z17ising_step_sharedILi16EEvPiiiPfiP17curandStateXORWOW_param_3,
	.param .u32 _Z17ising_step_sharedILi16EEvPiiiPfiP17curandStateXORWOW_param_4,
	.param .u64 .ptr .align 1 _Z17ising_step_sharedILi16EEvPiiiPfiP17curandStateXORWOW_param_5
)
{
	.reg .pred 	%p<13>;
	.reg .b32 	%r<80>;
	.reg .b32 	%f<4>;
	.reg .b64 	%rd<22>;
	// demoted variable
	.shared .align 4 .b8 _ZZ17ising_step_sharedILi16EEvPiiiPfiP17curandStateXORWOWE8my_cache[1024];
	ld.param.u64 	%rd2, [_Z17ising_step_sharedILi16EEvPiiiPfiP17curandStateXORWOW_param_0];
	ld.param.u32 	%r25, [_Z17ising_step_sharedILi16EEvPiiiPfiP17curandStateXORWOW_param_1];
	ld.param.u32 	%r23, [_Z17ising_step_sharedILi16EEvPiiiPfiP17curandStateXORWOW_param_2];
	ld.param.u64 	%rd3, [_Z17ising_step_sharedILi16EEvPiiiPfiP17curandStateXORWOW_param_3];
	ld.param.u32 	%r24, [_Z17ising_step_sharedILi16EEvPiiiPfiP17curandStateXORWOW_param_4];
	ld.param.u64 	%rd4, [_Z17ising_step_sharedILi16EEvPiiiPfiP17curandStateXORWOW_param_5];
	cvta.to.global.u64 	%rd5, %rd2;
	mov.u32 	%r1, %tid.x;
	mov.u32 	%r2, %tid.y;
	mov.u32 	%r27, %ctaid.x;
	mov.u32 	%r28, %ntid.x;
	mad.lo.s32 	%r3, %r27, %r28, %r1;
	add.s32 	%r4, %r3, 1;
	mov.u32 	%r29, %ctaid.y;
	mov.u32 	%r30, %ntid.y;
	mad.lo.s32 	%r31, %r29, %r30, %r2;
	add.s32 	%r5, %r31, 1;
	mad.lo.s32 	%r6, %r23, %r31, %r23;
	add.s32 	%r7, %r6, %r4;
	setp.le.s32 	%p2, %r4, %r25;
	setp.lt.s32 	%p3, %r31, %r25;
	and.pred  	%p1, %p2, %p3;
	mul.wide.s32 	%rd6, %r7, 4;
	add.s64 	%rd1, %rd5, %rd6;
	shl.b32 	%r33, %r2, 6;
	mov.u32 	%r34, _ZZ17ising_step_sharedILi16EEvPiiiPfiP17curandStateXORWOWE8my_cache;
	add.s32 	%r35, %r34, %r33;
	shl.b32 	%r36, %r1, 2;
	add.s32 	%r8, %r35, %r36;
	not.pred 	%p4, %p1;
	@%p4 bra 	$L__BB2_2;
	ld.global.u32 	%r37, [%rd1];
	st.shared.u32 	[%r8], %r37;
$L__BB2_2:
	bar.sync 	0;
	@%p4 bra 	$L__BB2_17;
	add.s32 	%r38, %r4, %r5;
	shr.u32 	%r39, %r38, 31;
	add.s32 	%r40, %r38, %r39;
	and.b32  	%r41, %r40, -2;
	sub.s32 	%r42, %r38, %r41;
	setp.ne.s32 	%p6, %r42, %r24;
	@%p6 bra 	$L__BB2_17;
	ld.shared.u32 	%r9, [%r8];
	setp.ne.s32 	%p7, %r1, 0;
	@%p7 bra 	$L__BB2_6;
	add.s32 	%r45, %r6, %r3;
	mul.wide.s32 	%rd11, %r45, 4;
	add.s64 	%rd10, %rd2, %rd11;
	// begin inline asm
	ld.global.nc.s32 %r75, [%rd10];
	// end inline asm
	bra.uni 	$L__BB2_7;
$L__BB2_6:
	ld.shared.u32 	%r75, [%r8+-4];
	setp.gt.u32 	%p8, %r1, 14;
	@%p8 bra 	$L__BB2_8;
$L__BB2_7:
	ld.shared.u32 	%r77, [%r8+4];
	bra.uni 	$L__BB2_9;
$L__BB2_8:
	add.s64 	%rd9, %rd2, %rd6;
	add.s64 	%rd7, %rd9, 4;
	// begin inline asm
	ld.global.nc.s32 %r77, [%rd7];
	// end inline asm
$L__BB2_9:
	setp.eq.s32 	%p9, %r2, 0;
	@%p9 bra 	$L__BB2_11;
	ld.shared.u32 	%r78, [%r8+-64];
	bra.uni 	$L__BB2_12;
$L__BB2_11:
	sub.s32 	%r47, %r7, %r23;
	mul.wide.s32 	%rd13, %r47, 4;
	add.s64 	%rd12, %rd2, %rd13;
	// begin inline asm
	ld.global.nc.s32 %r78, [%rd12];
	// end inline asm
$L__BB2_12:
	setp.gt.u32 	%p10, %r2, 14;
	@%p10 bra 	$L__BB2_14;
	ld.shared.u32 	%r79, [%r8+64];
	bra.uni 	$L__BB2_15;
$L__BB2_14:
	add.s32 	%r49, %r7, %r23;
	mul.wide.s32 	%rd15, %r49, 4;
	add.s64 	%rd14, %rd2, %rd15;
	// begin inline asm
	ld.global.nc.s32 %r79, [%rd14];
	// end inline asm
$L__BB2_15:
	setp.eq.s32 	%p11, %r9, -1;
	add.s32 	%r50, %r75, %r77;
	add.s32 	%r51, %r50, %r78;
	add.s32 	%r52, %r51, %r79;
	add.s32 	%r53, %r52, 4;
	shr.u32 	%r54, %r53, 31;
	add.s32 	%r55, %r53, %r54;
	shr.s32 	%r56, %r55, 1;
	cvta.to.global.u64 	%rd16, %rd4;
	mul.wide.s32 	%rd17, %r7, 48;
	add.s64 	%rd18, %rd16, %rd17;
	ld.global.v2.u32 	{%r57, %r58}, [%rd18];
	shr.u32 	%r59, %r58, 2;
	xor.b32  	%r60, %r59, %r58;
	ld.global.v2.u32 	{%r61, %r62}, [%rd18+8];
	ld.global.v2.u32 	{%r63, %r64}, [%rd18+16];
	st.global.v2.u32 	[%rd18+8], {%r62, %r63};
	shl.b32 	%r65, %r64, 4;
	shl.b32 	%r66, %r60, 1;
	xor.b32  	%r67, %r66, %r65;
	xor.b32  	%r68, %r67, %r60;
	xor.b32  	%r69, %r68, %r64;
	st.global.v2.u32 	[%rd18+16], {%r64, %r69};
	add.s32 	%r70, %r57, 362437;
	st.global.v2.u32 	[%rd18], {%r70, %r61};
	add.s32 	%r71, %r69, %r70;
	cvt.rn.f32.u32 	%f1, %r71;
	fma.rn.f32 	%f2, %f1, 0f2F800000, 0f2F000000;
	selp.b32 	%r72, 0, 5, %p11;
	add.s32 	%r73, %r56, %r72;
	cvta.to.global.u64 	%rd19, %rd3;
	mul.wide.s32 	%rd20, %r73, 4;
	add.s64 	%rd21, %rd19, %rd20;
	ld.global.f32 	%f3, [%rd21];
	setp.geu.f32 	%p12, %f2, %f3;
	@%p12 bra 	$L__BB2_17;
	neg.s32 	%r74, %r9;
	st.global.u32 	[%rd1], %r74;
$L__BB2_17:
	ret;

}
	// .globl	_Z17ising_step_sharedILi32EEvPiiiPfiP17curandStateXORWOW
.visible .entry _Z17ising_step_sharedILi32EEvPiiiPfiP17curandStateXORWOW(
	.param .u64 .ptr .align 1 _Z17ising_step_sharedILi32EEvPiiiPfiP17curandStateXORWOW_param_0,
	.param .u32 _Z17ising_step_sharedILi32EEvPiiiPfiP17curandStateXORWOW_param_1,
	.param .u32 _Z17ising_step_sharedILi32EEvPiiiPfiP17curandStateXORWOW_param_2,
	.param .u64 .ptr .align 1 _Z17ising_step_sharedILi32EEvPiiiPfiP17curandStateXORWOW_param_3,
	.param .u32 _Z17ising_step_sharedILi32EEvPiiiPfiP17curandStateXORWOW_param_4,
	.param .u64 .ptr .align 1 _Z17ising_step_sharedILi32EEvPiiiPfiP17curandStateXORWOW_param_5
)
{
	.reg .pred 	%p<13>;
	.reg .b32 	%r<80>;
	.reg .b32 	%f<4>;
	.reg .b64 	%rd<22>;
	// demoted variable
	.shared .align 4 .b8 _ZZ17ising_step_sharedILi32EEvPiiiPfiP17curandStateXORWOWE8my_cache[4096];
	ld.param.u64 	%rd2, [_Z17ising_step_sharedILi32EEvPiiiPfiP17curandStateXORWOW_param_0];
	ld.param.u32 	%r25, [_Z17ising_step_sharedILi32EEvPiiiPfiP17curandStateXORWOW_param_1];
	ld.param.u32 	%r23, [_Z17ising_step_sharedILi32EEvPiiiPfiP17curandStateXORWOW_param_2];
	ld.param.u64 	%rd3, [_Z17ising_step_sharedILi32EEvPiiiPfiP17curandStateXORWOW_param_3];
	ld.param.u32 	%r24, [_Z17ising_step_sharedILi32EEvPiiiPfiP17curandStateXORWOW_param_4];
	ld.param.u64 	%rd4, [_Z17ising_step_sharedILi32EEvPiiiPfiP17curandStateXORWOW_param_5];
	cvta.to.global.u64 	%rd5, %rd2;
	mov.u32 	%r1, %tid.x;
	mov.u32 	%r2, %tid.y;
	mov.u32 	%r27, %ctaid.x;
	mov.u32 	%r28, %ntid.x;
	mad.lo.s32 	%r3, %r27, %r28, %r1;
	add.s32 	%r4, %r3, 1;
	mov.u32 	%r29, %ctaid.y;
	mov.u32 	%r30, %ntid.y;
	mad.lo.s32 	%r31, %r29, %r30, %r2;
	add.s32 	%r5, %r31, 1;
	mad.lo.s32 	%r6, %r23, %r31, %r23;
	add.s32 	%r7, %r6, %r4;
	setp.le.s32 	%p2, %r4, %r25;
	setp.lt.s32 	%p3, %r31, %r25;
	and.pred  	%p1, %p2, %p3;
	mul.wide.s32 	%rd6, %r7, 4;
	add.s64 	%rd1, %rd5, %rd6;
	shl.b32 	%r33, %r2, 7;
	mov.u32 	%r34, _ZZ17ising_step_sharedILi32EEvPiiiPfiP17curandStateXORWOWE8my_cache;
	add.s32 	%r35, %r34, %r33;
	shl.b32 	%r36, %r1, 2;
	add.s32 	%r8, %r35, %r36;
	not.pred 	%p4, %p1;
	@%p4 bra 	$L__BB3_2;
	ld.global.u32 	%r37, [%rd1];
	st.shared.u32 	[%r8], %r37;
$L__BB3_2:
	bar.sync 	0;
	@%p4 bra 	$L__BB3_17;
	add.s32 	%r38, %r4, %r5;
	shr.u32 	%r39, %r38, 31;
	add.s32 	%r40, %r38, %r39;
	and.b32  	%r41, %r40, -2;
	sub.s32 	%r42, %r38, %r41;
	setp.ne.s32 	%p6, %r42, %r24;
	@%p6 bra 	$L__BB3_17;
	ld.shared.u32 	%r9, [%r8];
	setp.ne.s32 	%p7, %r1, 0;
	@%p7 bra 	$L__BB3_6;
	add.s32 	%r45, %r6, %r3;
	mul.wide.s32 	%rd11, %r45, 4;
	add.s64 	%rd10, %rd2, %rd11;
	// begin inline asm
	ld.global.nc.s32 %r75, [%rd10];
	// end inline asm
	bra.uni 	$L__BB3_7;
$L__BB3_6:
	ld.shared.u32 	%r75, [%r8+-4];
	setp.gt.u32 	%p8, %r1, 30;
	@%p8 bra 	$L__BB3_8;
$L__BB3_7:
	ld.shared.u32 	%r77, [%r8+4];
	bra.uni 	$L__BB3_9;
$L__BB3_8:
	add.s64 	%rd9, %rd2, %rd6;
	add.s64 	%rd7, %rd9, 4;
	// begin inline asm
	ld.global.nc.s32 %r77, [%rd7];
	// end inline asm
$L__BB3_9:
	setp.eq.s32 	%p9, %r2, 0;
	@%p9 bra 	$L__BB3_11;
	ld.shared.u32 	%r78, [%r8+-128];
	bra.uni 	$L__BB3_12;
$L__BB3_11:
	sub.s32 	%r47, %r7, %r23;
	mul.wide.s32 	%rd13, %r47, 4;
	add.s64 	%rd12, %rd2, %rd13;
	// begin inline asm
	ld.global.nc.s32 %r78, [%rd12];
	// end inline asm
$L__BB3_12:
	setp.gt.u32 	%p10, %r2, 30;
	@%p10 bra 	$L__BB3_14;
	ld.shared.u32 	%r79, [%r8+128];
	bra.uni 	$L__BB3_15;
$L__BB3_14:
	add.s32 	%r49, %r7, %r23;
	mul.wide.s32 	%rd15, %r49, 4;
	add.s64 	%rd14, %rd2, %rd15;
	// begin inline asm
	ld.global.nc.s32 %r79, [%rd14];
	// end inline asm
$L__BB3_15:
	setp.eq.s32 	%p11, %r9, -1;
	add.s32 	%r50, %r75, %r77;
	add.s32 	%r51, %r50, %r78;
	add.s32 	%r52, %r51, %r79;
	add.s32 	%r53, %r52, 4;
	shr.u32 	%r54, %r53, 31;
	add.s32 	%r55, %r53, %r54;
	shr.s32 	%r56, %r55, 1;
	cvta.to.global.u64 	%rd16, %rd4;
	mul.wide.s32 	%rd17, %r7, 48;
	add.s64 	%rd18, %rd16, %rd17;
	ld.global.v2.u32 	{%r57, %r58}, [%rd18];
	shr.u32 	%r59, %r58, 2;
	xor.b32  	%r60, %r59, %r58;
	ld.global.v2.u32 	{%r61, %r62}, [%rd18+8];
	ld.global.v2.u32 	{%r63, %r64}, [%rd18+16];
	st.global.v2.u32 	[%rd18+8], {%r62, %r63};
	shl.b32 	%r65, %r64, 4;
	shl.b32 	%r66, %r60, 1;
	xor.b32  	%r67, %r66, %r65;
	xor.b32  	%r68, %r67, %r60;
	xor.b32  	%r69, %r68, %r64;
	st.global.v2.u32 	[%rd18+16], {%r64, %r69};
	add.s32 	%r70, %r57, 362437;
	st.global.v2.u32 	[%rd18], {%r70, %r61};
	add.s32 	%r71, %r69, %r70;
	cvt.rn.f32.u32 	%f1, %r71;
	fma.rn.f32 	%f2, %f1, 0f2F800000, 0f2F000000;
	selp.b32 	%r72, 0, 5, %p11;
	add.s32 	%r73, %r56, %r72;
	cvta.to.global.u64 	%rd19, %rd3;
	mul.wide.s32 	%rd20, %r73, 4;
	add.s64 	%rd21, %rd19, %rd20;
	ld.global.f32 	%f3, [%rd21];
	setp.geu.f32 	%p12, %f2, %f3;
	@%p12 bra 	$L__BB3_17;
	neg.s32 	%r74, %r9;
	st.global.u32 	[%rd1], %r74;
$L__BB3_17:
	ret;

}


// ===== COMPILED SASS (sm_100) =====

	.target	sm_100

	.elftype	@"ET_EXEC"


//--------------------- .note.nv.tkinfo           --------------------------
	.section	.note.nv.tkinfo,"",@"SHT_NOTE"
	.sectionflags	@"SHF_NOTE_NV_TKINFO"
	.tkinfo
        /*0018*/ 	.word	0x00000002
        /*0030*/ 	.string	""
        /*0030*/ 	.string	"ptxas"
        /*0030*/ 	.string	"Cuda compilation tools, release 13.0, V13.0.88"
        /*0030*/ 	.string	"Build cuda_13.0.r13.0/compiler.36424714_0"
        /*0030*/ 	.string	"-arch sm_100 -m 64 "



//--------------------- .note.nv.cuinfo           --------------------------
	.section	.note.nv.cuinfo,"",@"SHT_NOTE"
	.sectionflags	@"SHF_NOTE_NV_CUINFO"
        /*0018*/ 	.short	0x0002
        /*001a*/ 	.short	0x0064
        /*001c*/ 	.short	0x0082
	.zero		2


//--------------------- .nv.info                  --------------------------
	.section	.nv.info,"",@"SHT_CUDA_INFO"
	.align	4


	//----- nvinfo : EIATTR_REGCOUNT
	.align		4
        /*0000*/ 	.byte	0x04, 0x2f
        /*0002*/ 	.short	(.L_10 - .L_9)
	.align		4
.L_9:
        /*0004*/ 	.word	index@(_Z9setup_rngP17curandStateXORWOWmii)
        /*0008*/ 	.word	0x0000001f


	//----- nvinfo : EIATTR_FRAME_SIZE
	.align		4
.L_10:
        /*000c*/ 	.byte	0x04, 0x11
        /*000e*/ 	.short	(.L_12 - .L_11)
	.align		4
.L_11:
        /*0010*/ 	.word	index@(_Z9setup_rngP17curandStateXORWOWmii)
        /*0014*/ 	.word	0x00000000


	//----- nvinfo : EIATTR_REGCOUNT
	.align		4
.L_12:
        /*0018*/ 	.byte	0x04, 0x2f
        /*001a*/ 	.short	(.L_14 - .L_13)
	.align		4
.L_13:
        /*001c*/ 	.word	index@(_Z17ising_step_sharedILi8EEvPiiiPfiP17curandStateXORWOW)
        /*0020*/ 	.word	0x00000017


	//----- nvinfo : EIATTR_FRAME_SIZE
	.align		4
.L_14:
        /*0024*/ 	.byte	0x04, 0x11
        /*0026*/ 	.short	(.L_16 - .L_15)
	.align		4
.L_15:
        /*0028*/ 	.word	index@(_Z17ising_step_sharedILi8EEvPiiiPfiP17curandStateXORWOW)
        /*002c*/ 	.word	0x00000000


	//----- nvinfo : EIATTR_REGCOUNT
	.align		4
.L_16:
        /*0030*/ 	.byte	0x04, 0x2f
        /*0032*/ 	.short	(.L_18 - .L_17)
	.align		4
.L_17:
        /*0034*/ 	.word	index@(_Z17ising_step_sharedILi16EEvPiiiPfiP17curandStateXORWOW)
        /*0038*/ 	.word	0x00000017


	//----- nvinfo : EIATTR_FRAME_SIZE
	.align		4
.L_18:
        /*003c*/ 	.byte	0x04, 0x11
        /*003e*/ 	.short	(.L_20 - .L_19)
	.align		4
.L_19:
        /*0040*/ 	.word	index@(_Z17ising_step_sharedILi16EEvPiiiPfiP17curandStateXORWOW)
        /*0044*/ 	.word	0x00000000


	//----- nvinfo : EIATTR_REGCOUNT
	.align		4
.L_20:
        /*0048*/ 	.byte	0x04, 0x2f
        /*004a*/ 	.short	(.L_22 - .L_21)
	.align		4
.L_21:
        /*004c*/ 	.word	index@(_Z17ising_step_sharedILi32EEvPiiiPfiP17curandStateXORWOW)
        /*0050*/ 	.word	0x00000017


	//----- nvinfo : EIATTR_FRAME_SIZE
	.align		4
.L_22:
        /*0054*/ 	.byte	0x04, 0x11
        /*0056*/ 	.short	(.L_24 - .L_23)
	.align		4
.L_23:
        /*0058*/ 	.word	index@(_Z17ising_step_sharedILi32EEvPiiiPfiP17curandStateXORWOW)
        /*005c*/ 	.word	0x00000000


	//----- nvinfo : EIATTR_MIN_STACK_SIZE
	.align		4
.L_24:
        /*0060*/ 	.byte	0x04, 0x12
        /*0062*/ 	.short	(.L_26 - .L_25)
	.align		4
.L_25:
        /*0064*/ 	.word	index@(_Z17ising_step_sharedILi32EEvPiiiPfiP17curandStateXORWOW)
        /*0068*/ 	.word	0x00000000


	//----- nvinfo : EIATTR_MIN_STACK_SIZE
	.align		4
.L_26:
        /*006c*/ 	.byte	0x04, 0x12
        /*006e*/ 	.short	(.L_28 - .L_27)
	.align		4
.L_27:
        /*0070*/ 	.word	index@(_Z17ising_step_sharedILi16EEvPiiiPfiP17curandStateXORWOW)
        /*0074*/ 	.word	0x00000000


	//----- nvinfo : EIATTR_MIN_STACK_SIZE
	.align		4
.L_28:
        /*0078*/ 	.byte	0x04, 0x12
        /*007a*/ 	.short	(.L_30 - .L_29)
	.align		4
.L_29:
        /*007c*/ 	.word	index@(_Z17ising_step_sharedILi8EEvPiiiPfiP17curandStateXORWOW)
        /*0080*/ 	.word	0x00000000


	//----- nvinfo : EIATTR_MIN_STACK_SIZE
	.align		4
.L_30:
        /*0084*/ 	.byte	0x04, 0x12
        /*0086*/ 	.short	(.L_32 - .L_31)
	.align		4
.L_31:
        /*0088*/ 	.word	index@(_Z9setup_rngP17curandStateXORWOWmii)
        /*008c*/ 	.word	0x00000000
.L_32:


//--------------------- .nv.compat                --------------------------
	.section	.nv.compat,"",@"SHT_CUDA_COMPAT_INFO"
	.align	4
        /*0000*/ 	.byte	0x02, 0x09, 0x00, 0x00, 0x02, 0x02, 0x01, 0x00, 0x02, 0x05, 0x05, 0x00, 0x03, 0x07, 0x01, 0x01
        /*0010*/ 	.byte	0x02, 0x03, 0x00, 0x00, 0x02, 0x06, 0x01, 0x00, 0x04, 0x0b, 0x08, 0x00, 0x09, 0x00, 0x00, 0x00
        /*0020*/ 	.byte	0x00, 0x00, 0x00, 0x00


//--------------------- .nv.info._Z17ising_step_sharedILi32EEvPiiiPfiP17curandStateXORWOW --------------------------
	.section	.nv.info._Z17ising_step_sharedILi32EEvPiiiPfiP17curandStateXORWOW,"",@"SHT_CUDA_INFO"
	.sectionflags	@""
	.align	4


	//----- nvinfo : EIATTR_CUDA_API_VERSION
	.align		4
        /*0000*/ 	.byte	0x04, 0x37
        /*0002*/ 	.short	(.L_34 - .L_33)
.L_33:
        /*0004*/ 	.word	0x00000082


	//----- nvinfo : EIATTR_KPARAM_INFO
	.align		4
.L_34:
        /*0008*/ 	.byte	0x04, 0x17
        /*000a*/ 	.short	(.L_36 - .L_35)
.L_35:
        /*000c*/ 	.word	0x00000000
        /*0010*/ 	.short	0x0005
        /*0012*/ 	.short	0x0020
        /*0014*/ 	.byte	0x00, 0xf5, 0x21, 0x00


	//----- nvinfo : EIATTR_KPARAM_INFO
	.align		4
.L_36:
        /*0018*/ 	.byte	0x04, 0x17
        /*001a*/ 	.short	(.L_38 - .L_37)
.L_37:
        /*001c*/ 	.word	0x00000000
        /*0020*/ 	.short	0x0004
        /*0022*/ 	.short	0x0018
        /*0024*/ 	.byte	0x00, 0xf0, 0x11, 0x00


	//----- nvinfo : EIATTR_KPARAM_INFO
	.align		4
.L_38:
        /*0028*/ 	.byte	0x04, 0x17
        /*002a*/ 	.short	(.L_40 - .L_39)
.L_39:
        /*002c*/ 	.word	0x00000000
        /*0030*/ 	.short	0x0003
        /*0032*/ 	.short	0x0010
        /*0034*/ 	.byte	0x00, 0xf5, 0x21, 0x00


	//----- nvinfo : EIATTR_KPARAM_INFO
	.align		4
.L_40:
        /*0038*/ 	.byte	0x04, 0x17
        /*003a*/ 	.short	(.L_42 - .L_41)
.L_41:
        /*003c*/ 	.word	0x00000000
        /*0040*/ 	.short	0x0002
        /*0042*/ 	.short	0x000c
        /*0044*/ 	.byte	0x00, 0xf0, 0x11, 0x00


	//----- nvinfo : EIATTR_KPARAM_INFO
	.align		4
.L_42:
        /*0048*/ 	.byte	0x04, 0x17
        /*004a*/ 	.short	(.L_44 - .L_43)
.L_43:
        /*004c*/ 	.word	0x00000000
        /*0050*/ 	.short	0x0001
        /*0052*/ 	.short	0x0008
        /*0054*/ 	.byte	0x00, 0xf0, 0x11, 0x00


	//----- nvinfo : EIATTR_KPARAM_INFO
	.align		4
.L_44:
        /*0058*/ 	.byte	0x04, 0x17
        /*005a*/ 	.short	(.L_46 - .L_45)
.L_45:
        /*005c*/ 	.word	0x00000000
        /*0060*/ 	.short	0x0000
        /*0062*/ 	.short	0x0000
        /*0064*/ 	.byte	0x00, 0xf5, 0x21, 0x00


	//----- nvinfo : EIATTR_SPARSE_MMA_MASK
	.align		4
.L_46:
        /*0068*/ 	.byte	0x03, 0x50
        /*006a*/ 	.short	0x0000


	//----- nvinfo : EIATTR_MAXREG_COUNT
	.align		4
        /*006c*/ 	.byte	0x03, 0x1b
        /*006e*/ 	.short	0x00ff


	//----- nvinfo : EIATTR_NUM_BARRIERS
	.align		4
        /*0070*/ 	.byte	0x02, 0x4c
        /*0072*/ 	.byte	0x01
	.zero		1


	//----- nvinfo : EIATTR_MERCURY_ISA_VERSION
	.align		4
        /*0074*/ 	.byte	0x03, 0x5f
        /*0076*/ 	.short	0x0101


	//----- nvinfo : EIATTR_VRC_CTA_INIT_COUNT
	.align		4
        /*0078*/ 	.byte	0x02, 0x4a
	.zero		1
	.zero		1


	//----- nvinfo : EIATTR_EXIT_INSTR_OFFSETS
	.align		4
        /*007c*/ 	.byte	0x04, 0x1c
        /*007e*/ 	.short	(.L_48 - .L_47)


	//   ....[0]....
.L_47:
        /*0080*/ 	.word	0x000001a0


	//   ....[1]....
        /*0084*/ 	.word	0x00000210


	//   ....[2]....
        /*0088*/ 	.word	0x00000610


	//   ....[3]....
        /*008c*/ 	.word	0x00000640


	//----- nvinfo : EIATTR_CRS_STACK_SIZE
	.align		4
.L_48:
        /*0090*/ 	.byte	0x04, 0x1e
        /*0092*/ 	.short	(.L_50 - .L_49)
.L_49:
        /*0094*/ 	.word	0x00000000


	//----- nvinfo : EIATTR_CBANK_PARAM_SIZE
	.align		4
.L_50:
        /*0098*/ 	.byte	0x03, 0x19
        /*009a*/ 	.short	0x0028


	//----- nvinfo : EIATTR_PARAM_CBANK
	.align		4
        /*009c*/ 	.byte	0x04, 0x0a
        /*009e*/ 	.short	(.L_52 - .L_51)
	.align		4
.L_51:
        /*00a0*/ 	.word	index@(.nv.constant0._Z17ising_step_sharedILi32EEvPiiiPfiP17curandStateXORWOW)
        /*00a4*/ 	.short	0x0380
        /*00a6*/ 	.short	0x0028


	//----- nvinfo : EIATTR_SW_WAR
	.align		4
.L_52:
        /*00a8*/ 	.byte	0x04, 0x36
        /*00aa*/ 	.short	(.L_54 - .L_53)
.L_53:
        /*00ac*/ 	.word	0x00000008
.L_54:


//--------------------- .nv.info._Z17ising_step_sharedILi16EEvPiiiPfiP17curandStateXORWOW --------------------------
	.section	.nv.info._Z17ising_step_sharedILi16EEvPiiiPfiP17curandStateXORWOW,"",@"SHT_CUDA_INFO"
	.sectionflags	@""
	.align	4


	//----- nvinfo : EIATTR_CUDA_API_VERSION
	.align		4
        /*0000*/ 	.byte	0x04, 0x37
        /*0002*/ 	.short	(.L_56 - .L_55)
.L_55:
        /*0004*/ 	.word	0x00000082


	//----- nvinfo : EIATTR_KPARAM_INFO
	.align		4
.L_56:
        /*0008*/ 	.byte	0x04, 0x17
        /*000a*/ 	.short	(.L_58 - .L_57)
.L_57:
        /*000c*/ 	.word	0x00000000
        /*0010*/ 	.short	0x0005
        /*0012*/ 	.short	0x0020
        /*0014*/ 	.byte	0x00, 0xf5, 0x21, 0x00


	//----- nvinfo : EIATTR_KPARAM_INFO
	.align		4
.L_58:
        /*0018*/ 	.byte	0x04, 0x17
        /*001a*/ 	.short	(.L_60 - .L_59)
.L_59:
        /*001c*/ 	.word	0x00000000
        /*0020*/ 	.short	0x0004
        /*0022*/ 	.short	0x0018
        /*0024*/ 	.byte	0x00, 0xf0, 0x11, 0x00


	//----- nvinfo : EIATTR_KPARAM_INFO
	.align		4
.L_60:
        /*0028*/ 	.byte	0x04, 0x17
        /*002a*/ 	.short	(.L_62 - .L_61)
.L_61:
        /*002c*/ 	.word	0x00000000
        /*0030*/ 	.short	0x0003
        /*0032*/ 	.short	0x0010
        /*0034*/ 	.byte	0x00, 0xf5, 0x21, 0x00


	//----- nvinfo : EIATTR_KPARAM_INFO
	.align		4
.L_62:
        /*0038*/ 	.byte	0x04, 0x17
        /*003a*/ 	.short	(.L_64 - .L_63)
.L_63:
        /*003c*/ 	.word	0x00000000
        /*0040*/ 	.short	0x0002
        /*0042*/ 	.short	0x000c
        /*0044*/ 	.byte	0x00, 0xf0, 0x11, 0x00


	//----- nvinfo : EIATTR_KPARAM_INFO
	.align		4
.L_64:
        /*0048*/ 	.byte	0x04, 0x17
        /*004a*/ 	.short	(.L_66 - .L_65)
.L_65:
        /*004c*/ 	.word	0x00000000
        /*0050*/ 	.short	0x0001
        /*0052*/ 	.short	0x0008
        /*0054*/ 	.byte	0x00, 0xf0, 0x11, 0x00


	//----- nvinfo : EIATTR_KPARAM_INFO
	.align		4
.L_66:
        /*0058*/ 	.byte	0x04, 0x17
        /*005a*/ 	.short	(.L_68 - .L_67)
.L_67:
        /*005c*/ 	.word	0x00000000
        /*0060*/ 	.short	0x0000
        /*0062*/ 	.short	0x0000
        /*0064*/ 	.byte	0x00, 0xf5, 0x21, 0x00


	//----- nvinfo : EIATTR_SPARSE_MMA_MASK
	.align		4
.L_68:
        /*0068*/ 	.byte	0x03, 0x50
        /*006a*/ 	.short	0x0000


	//----- nvinfo : EIATTR_MAXREG_COUNT
	.align		4
        /*006c*/ 	.byte	0x03, 0x1b
        /*006e*/ 	.short	0x00ff


	//----- nvinfo : EIATTR_NUM_BARRIERS
	.align		4
        /*0070*/ 	.byte	0x02, 0x4c
        /*0072*/ 	.byte	0x01
	.zero		1


	//----- nvinfo : EIATTR_MERCURY_ISA_VERSION
	.align		4
        /*0074*/ 	.byte	0x03, 0x5f
        /*0076*/ 	.short	0x0101


	//----- nvinfo : EIATTR_VRC_CTA_INIT_COUNT
	.align		4
        /*0078*/ 	.byte	0x02, 0x4a
	.zero		1
	.zero		1


	//----- nvinfo : EIATTR_EXIT_INSTR_OFFSETS
	.align		4
        /*007c*/ 	.byte	0x04, 0x1c
        /*007e*/ 	.short	(.L_70 - .L_69)


	//   ....[0]....
.L_69:
        /*0080*/ 	.word	0x000001a0


	//   ....[1]....
        /*0084*/ 	.word	0x00000210


	//   ....[2]....
        /*0088*/ 	.word	0x00000610


	//   ....[3]....
        /*008c*/ 	.word	0x00000640


	//----- nvinfo : EIATTR_CRS_STACK_SIZE
	.align		4
.L_70:
        /*0090*/ 	.byte	0x04, 0x1e
        /*0092*/ 	.short	(.L_72 - .L_71)
.L_71:
        /*0094*/ 	.word	0x00000000


	//----- nvinfo : EIATTR_CBANK_PARAM_SIZE
	.align		4
.L_72:
        /*0098*/ 	.byte	0x03, 0x19
        /*009a*/ 	.short	0x0028


	//----- nvinfo : EIATTR_PARAM_CBANK
	.align		4
        /*009c*/ 	.byte	0x04, 0x0a
        /*009e*/ 	.short	(.L_74 - .L_73)
	.align		4
.L_73:
        /*00a0*/ 	.word	index@(.nv.constant0._Z17ising_step_sharedILi16EEvPiiiPfiP17curandStateXORWOW)
        /*00a4*/ 	.short	0x0380
        /*00a6*/ 	.short	0x0028


	//----- nvinfo : EIATTR_SW_WAR
	.align		4
.L_74:
        /*00a8*/ 	.byte	0x04, 0x36
        /*00aa*/ 	.short	(.L_76 - .L_75)
.L_75:
        /*00ac*/ 	.word	0x00000008
.L_76:


//--------------------- .nv.info._Z17ising_step_sharedILi8EEvPiiiPfiP17curandStateXORWOW --------------------------
	.section	.nv.info._Z17ising_step_sharedILi8EEvPiiiPfiP17curandStateXORWOW,"",@"SHT_CUDA_INFO"
	.sectionflags	@""
	.align	4


	//----- nvinfo : EIATTR_CUDA_API_VERSION
	.align		4
        /*0000*/ 	.byte	0x04, 0x37
        /*0002*/ 	.short	(.L_78 - .L_77)
.L_77:
        /*0004*/ 	.word	0x00000082


	//----- nvinfo : EIATTR_KPARAM_INFO
	.align		4
.L_78:
        /*0008*/ 	.byte	0x04, 0x17
        /*000a*/ 	.short	(.L_80 - .L_79)
.L_79:
        /*000c*/ 	.word	0x00000000
        /*0010*/ 	.short	0x0005
        /*0012*/ 	.short	0x0020
        /*0014*/ 	.byte	0x00, 0xf5, 0x21, 0x00


	//----- nvinfo : EIATTR_KPARAM_INFO
	.align		4
.L_80:
        /*0018*/ 	.byte	0x04, 0x17
        /*001a*/ 	.short	(.L_82 - .L_81)
.L_81:
        /*001c*/ 	.word	0x00000000
        /*0020*/ 	.short	0x0004
        /*0022*/ 	.short	0x0018
        /*0024*/ 	.byte	0x00, 0xf0, 0x11, 0x00


	//----- nvinfo : EIATTR_KPARAM_INFO
	.align		4
.L_82:
        /*0028*/ 	.byte	0x04, 0x17
        /*002a*/ 	.short	(.L_84 - .L_83)
.L_83:
        /*002c*/ 	.word	0x00000000
        /*0030*/ 	.short	0x0003
        /*0032*/ 	.short	0x0010
        /*0034*/ 	.byte	0x00, 0xf5, 0x21, 0x00


	//----- nvinfo : EIATTR_KPARAM_INFO
	.align		4
.L_84:
        /*0038*/ 	.byte	0x04, 0x17
        /*003a*/ 	.short	(.L_86 - .L_85)
.L_85:
        /*003c*/ 	.word	0x00000000
        /*0040*/ 	.short	0x0002
        /*0042*/ 	.short	0x000c
        /*0044*/ 	.byte	0x00, 0xf0, 0x11, 0x00


	//----- nvinfo : EIATTR_KPARAM_INFO
	.align		4
.L_86:
        /*0048*/ 	.byte	0x04, 0x17
        /*004a*/ 	.short	(.L_88 - .L_87)
.L_87:
        /*004c*/ 	.word	0x00000000
        /*0050*/ 	.short	0x0001
        /*0052*/ 	.short	0x0008
        /*0054*/ 	.byte	0x00, 0xf0, 0x11, 0x00


	//----- nvinfo : EIATTR_KPARAM_INFO
	.align		4
.L_88:
        /*0058*/ 	.byte	0x04, 0x17
        /*005a*/ 	.short	(.L_90 - .L_89)
.L_89:
        /*005c*/ 	.word	0x00000000
        /*0060*/ 	.short	0x0000
        /*0062*/ 	.short	0x0000
        /*0064*/ 	.byte	0x00, 0xf5, 0x21, 0x00


	//----- nvinfo : EIATTR_SPARSE_MMA_MASK
	.align		4
.L_90:
        /*0068*/ 	.byte	0x03, 0x50
        /*006a*/ 	.short	0x0000


	//----- nvinfo : EIATTR_MAXREG_COUNT
	.align		4
        /*006c*/ 	.byte	0x03, 0x1b
        /*006e*/ 	.short	0x00ff


	//----- nvinfo : EIATTR_NUM_BARRIERS
	.align		4
        /*0070*/ 	.byte	0x02, 0x4c
        /*0072*/ 	.byte	0x01
	.zero		1


	//----- nvinfo : EIATTR_MERCURY_ISA_VERSION
	.align		4
        /*0074*/ 	.byte	0x03, 0x5f
        /*0076*/ 	.short	0x0101


	//----- nvinfo : EIATTR_VRC_CTA_INIT_COUNT
	.align		4
        /*0078*/ 	.byte	0x02, 0x4a
	.zero		1
	.zero		1


	//----- nvinfo : EIATTR_EXIT_INSTR_OFFSETS
	.align		4
        /*007c*/ 	.byte	0x04, 0x1c
        /*007e*/ 	.short	(.L_92 - .L_91)


	//   ....[0]....
.L_91:
        /*0080*/ 	.word	0x000001a0


	//   ....[1]....
        /*0084*/ 	.word	0x00000210


	//   ....[2]....
        /*0088*/ 	.word	0x00000610


	//   ....[3]....
        /*008c*/ 	.word	0x00000640


	//----- nvinfo : EIATTR_CRS_STACK_SIZE
	.align		4
.L_92:
        /*0090*/ 	.byte	0x04, 0x1e
        /*0092*/ 	.short	(.L_94 - .L_93)
.L_93:
        /*0094*/ 	.word	0x00000000


	//----- nvinfo : EIATTR_CBANK_PARAM_SIZE
	.align		4
.L_94:
        /*0098*/ 	.byte	0x03, 0x19
        /*009a*/ 	.short	0x0028


	//----- nvinfo : EIATTR_PARAM_CBANK
	.align		4
        /*009c*/ 	.byte	0x04, 0x0a
        /*009e*/ 	.short	(.L_96 - .L_95)
	.align		4
.L_95:
        /*00a0*/ 	.word	index@(.nv.constant0._Z17ising_step_sharedILi8EEvPiiiPfiP17curandStateXORWOW)
        /*00a4*/ 	.short	0x0380
        /*00a6*/ 	.short	0x0028


	//----- nvinfo : EIATTR_SW_WAR
	.align		4
.L_96:
        /*00a8*/ 	.byte	0x04, 0x36
        /*00aa*/ 	.short	(.L_98 - .L_97)
.L_97:
        /*00ac*/ 	.word	0x00000008
.L_98:


//--------------------- .nv.info._Z9setup_rngP17curandStateXORWOWmii --------------------------
	.section	.nv.info._Z9setup_rngP17curandStateXORWOWmii,"",@"SHT_CUDA_INFO"
	.sectionflags	@""
	.align	4


	//----- nvinfo : EIATTR_CUDA_API_VERSION
	.align		4
        /*0000*/ 	.byte	0x04, 0x37
        /*0002*/ 	.short	(.L_100 - .L_99)
.L_99:
        /*0004*/ 	.word	0x00000082


	//----- nvinfo : EIATTR_KPARAM_INFO
	.align		4
.L_100:
        /*0008*/ 	.byte	0x04, 0x17
        /*000a*/ 	.short	(.L_102 - .L_101)
.L_101:
        /*000c*/ 	.word	0x00000000
        /*0010*/ 	.short	0x0003
        /*0012*/ 	.short	0x0014
        /*0014*/ 	.byte	0x00, 0xf0, 0x11, 0x00


	//----- nvinfo : EIATTR_KPARAM_INFO
	.align		4
.L_102:
        /*0018*/ 	.byte	0x04, 0x17
        /*001a*/ 	.short	(.L_104 - .L_103)
.L_103:
        /*001c*/ 	.word	0x00000000
        /*0020*/ 	.short	0x0002
        /*0022*/ 	.short	0x0010
        /*0024*/ 	.byte	0x00, 0xf0, 0x11, 0x00


	//----- nvinfo : EIATTR_KPARAM_INFO
	.align		4
.L_104:
        /*0028*/ 	.byte	0x04, 0x17
        /*002a*/ 	.short	(.L_106 - .L_105)
.L_105:
        /*002c*/ 	.word	0x00000000
        /*0030*/ 	.short	0x0001
        /*0032*/ 	.short	0x0008
        /*0034*/ 	.byte	0x00, 0xf0, 0x21, 0x00


	//----- nvinfo : EIATTR_KPARAM_INFO
	.align		4
.L_106:
        /*0038*/ 	.byte	0x04, 0x17
        /*003a*/ 	.short	(.L_108 - .L_107)
.L_107:
        /*003c*/ 	.word	0x00000000
        /*0040*/ 	.short	0x0000
        /*0042*/ 	.short	0x0000
        /*0044*/ 	.byte	0x00, 0xf5, 0x21, 0x00


	//----- nvinfo : EIATTR_SPARSE_MMA_MASK
	.align		4
.L_108:
        /*0048*/ 	.byte	0x03, 0x50
        /*004a*/ 	.short	0x0000


	//----- nvinfo : EIATTR_MAXREG_COUNT
	.align		4
        /*004c*/ 	.byte	0x03, 0x1b
        /*004e*/ 	.short	0x00ff


	//----- nvinfo : EIATTR_MERCURY_ISA_VERSION
	.align		4
        /*0050*/ 	.byte	0x03, 0x5f
        /*0052*/ 	.short	0x0101


	//----- nvinfo : EIATTR_VRC_CTA_INIT_COUNT
	.align		4
        /*0054*/ 	.byte	0x02, 0x4a
	.zero		1
	.zero		1


	//----- nvinfo : EIATTR_EXIT_INSTR_OFFSETS
	.align		4
        /*0058*/ 	.byte	0x04, 0x1c
        /*005a*/ 	.short	(.L_110 - .L_109)


	//   ....[0]....
.L_109:
        /*005c*/ 	.word	0x000000d0


	//   ....[1]....
        /*0060*/ 	.word	0x00000f80


	//----- nvinfo : EIATTR_CRS_STACK_SIZE
	.align		4
.L_110:
        /*0064*/ 	.byte	0x04, 0x1e
        /*0066*/ 	.short	(.L_112 - .L_111)
.L_111:
        /*0068*/ 	.word	0x00000000


	//----- nvinfo : EIATTR_CBANK_PARAM_SIZE
	.align		4
.L_112:
        /*006c*/ 	.byte	0x03, 0x19
        /*006e*/ 	.short	0x0018


	//----- nvinfo : EIATTR_PARAM_CBANK
	.align		4
        /*0070*/ 	.byte	0x04, 0x0a
        /*0072*/ 	.short	(.L_114 - .L_113)
	.align		4
.L_113:
        /*0074*/ 	.word	index@(.nv.constant0._Z9setup_rngP17curandStateXORWOWmii)
        /*0078*/ 	.short	0x0380
        /*007a*/ 	.short	0x0018


	//----- nvinfo : EIATTR_SW_WAR
	.align		4
.L_114:
        /*007c*/ 	.byte	0x04, 0x36
        /*007e*/ 	.short	(.L_116 - .L_115)
.L_115:
        /*0080*/ 	.word	0x00000008
.L_116:


//--------------------- .nv.callgraph             --------------------------
	.section	.nv.callgraph,"",@"SHT_CUDA_CALLGRAPH"
	.align	4
	.sectionentsize	8
	.align		4
        /*0000*/ 	.word	0x00000000
	.align		4
        /*0004*/ 	.word	0xffffffff
	.align		4
        /*0008*/ 	.word	0x00000000
	.align		4
        /*000c*/ 	.word	0xfffffffe
	.align		4
        /*0010*/ 	.word	0x00000000
	.align		4
        /*0014*/ 	.word	0xfffffffd
	.align		4
        /*0018*/ 	.word	0x00000000
	.align		4
        /*001c*/ 	.word	0xfffffffc


//--------------------- .nv.constant4             --------------------------
	.section	.nv.constant4,"a",@progbits
	.align	8
	.align		8
.nv.constant4:
        /*0000*/ 	.dword	precalc_xorwow_matrix
	.align		8
        /*0008*/ 	.dword	precalc_xorwow_offset_matrix
	.align		8
        /*0010*/ 	.dword	mrg32k3aM1
	.align		8
        /*0018*/ 	.dword	mrg32k3aM2
	.align		8
        /*0020*/ 	.dword	mrg32k3aM1SubSeq
	.align		8
        /*0028*/ 	.dword	mrg32k3aM2SubSeq
	.align		8
        /*0030*/ 	.dword	mrg32k3aM1Seq
	.align		8
        /*0038*/ 	.dword	mrg32k3aM2Seq


//--------------------- .nv.constant3             --------------------------
	.section	.nv.constant3,"a",@progbits
	.align	8
.nv.constant3:
	.type		__cr_lgamma_table,@object
	.size		__cr_lgamma_table,(.L_8 - __cr_lgamma_table)
__cr_lgamma_table:
        /*0000*/ 	.byte	0x00, 0x00, 0x00, 0x00, 0x00, 0x00, 0x00, 0x00, 0x00, 0x00, 0x00, 0x00, 0x00, 0x00, 0x00, 0x00
        /*0010*/ 	.byte	0xef, 0x39, 0xfa, 0xfe, 0x42, 0x2e, 0xe6, 0x3f, 0x02, 0x20, 0x2a, 0xfa, 0x0b, 0xab, 0xfc, 0x3f
        /*0020*/ 	.byte	0xf9, 0x2c, 0x92, 0x7c, 0xa7, 0x6c, 0x09, 0x40, 0xc9, 0x79, 0x44, 0x3c, 0x64, 0x26, 0x13, 0x40
        /*0030*/ 	.byte	0xca, 0x01, 0xcf, 0x3a, 0x27, 0x51, 0x1a, 0x40, 0x30, 0xcc, 0x2d, 0xf3, 0xe1, 0x0c, 0x21, 0x40
        /*0040*/ 	.byte	0x0d, 0xb7, 0xfc, 0x82, 0x8e, 0x35, 0x25, 0x40
.L_8:


//--------------------- .text._Z17ising_step_sharedILi32EEvPiiiPfiP17curandStateXORWOW --------------------------
	.section	.text._Z17ising_step_sharedILi32EEvPiiiPfiP17curandStateXORWOW,"ax",@progbits
	.align	128
        .global         _Z17ising_step_sharedILi32EEvPiiiPfiP17curandStateXORWOW
        .type           _Z17ising_step_sharedILi32EEvPiiiPfiP17curandStateXORWOW,@function
        .size           _Z17ising_step_sharedILi32EEvPiiiPfiP17curandStateXORWOW,(.L_x_30 - _Z17ising_step_sharedILi32EEvPiiiPfiP17curandStateXORWOW)
        .other          _Z17ising_step_sharedILi32EEvPiiiPfiP17curandStateXORWOW,@"STO_CUDA_ENTRY STV_DEFAULT"
_Z17ising_step_sharedILi32EEvPiiiPfiP17curandStateXORWOW:
.text._Z17ising_step_sharedILi32EEvPiiiPfiP17curandStateXORWOW:
[----:B------:R-:W-:Y:S01]  /*0000*/  LDC R1, c[0x0][0x37c] ;  /* 0x0000df00ff017b82 */ /* 0x000fe20000000800 */
[----:B------:R-:W0:Y:S07]  /*0010*/  S2R R12, SR_TID.X ;  /* 0x00000000000c7919 */ /* 0x000e2e0000002100 */
[----:B------:R-:W0:Y:S01]  /*0020*/  LDC R3, c[0x0][0x360] ;  /* 0x0000d800ff037b82 */ /* 0x000e220000000800 */
[----:B------:R-:W1:Y:S01]  /*0030*/  LDCU.64 UR6, c[0x0][0x358] ;  /* 0x00006b00ff0677ac */ /* 0x000e620008000a00 */
[----:B------:R-:W2:Y:S06]  /*0040*/  S2R R15, SR_TID.Y ;  /* 0x00000000000f7919 */ /* 0x000eac0000002200 */
[----:B------:R-:W0:Y:S08]  /*0050*/  S2UR UR4, SR_CTAID.X ;  /* 0x00000000000479c3 */ /* 0x000e300000002500 */
[----:B------:R-:W2:Y:S08]  /*0060*/  S2UR UR5, SR_CTAID.Y ;  /* 0x00000000000579c3 */ /* 0x000eb00000002600 */
[----:B------:R-:W2:Y:S08]  /*0070*/  LDC R0, c[0x0][0x364] ;  /* 0x0000d900ff007b82 */ /* 0x000eb00000000800 */
[----:B------:R-:W3:Y:S01]  /*0080*/  LDC.64 R6, c[0x0][0x388] ;  /* 0x0000e200ff067b82 */ /* 0x000ee20000000a00 */
[----:B0-----:R-:W-:-:S04]  /*0090*/  IMAD R8, R3, UR4, R12 ;  /* 0x0000000403087c24 */ /* 0x001fc8000f8e020c */
[----:B------:R-:W-:-:S03]  /*00a0*/  VIADD R9, R8, 0x1 ;  /* 0x0000000108097836 */ /* 0x000fc60000000000 */
[----:B------:R-:W0:Y:S01]  /*00b0*/  LDC.64 R4, c[0x0][0x380] ;  /* 0x0000e000ff047b82 */ /* 0x000e220000000a00 */
[----:B--2---:R-:W-:-:S05]  /*00c0*/  IMAD R0, R0, UR5, R15 ;  /* 0x0000000500007c24 */ /* 0x004fca000f8e020f */
[C---:B---3--:R-:W-:Y:S01]  /*00d0*/  ISETP.GE.AND P0, PT, R0.reuse, R6, PT ;  /* 0x000000060000720c */ /* 0x048fe20003f06270 */
[----:B------:R-:W-:-:S03]  /*00e0*/  IMAD R10, R0, R7, R7 ;  /* 0x00000007000a7224 */ /* 0x000fc600078e0207 */
[C---:B------:R-:W-:Y:S01]  /*00f0*/  ISETP.LE.AND P0, PT, R9.reuse, R6, !P0 ;  /* 0x000000060900720c */ /* 0x040fe20004703270 */
[----:B------:R-:W-:-:S04]  /*0100*/  IMAD.IADD R6, R9, 0x1, R10 ;  /* 0x0000000109067824 */ /* 0x000fc800078e020a */
[----:B0-----:R-:W-:-:S08]  /*0110*/  IMAD.WIDE R2, R6, 0x4, R4 ;  /* 0x0000000406027825 */ /* 0x001fd000078e0204 */
[----:B-1----:R-:W2:Y:S01]  /*0120*/  @P0 LDG.E R13, desc[UR6][R2.64] ;  /* 0x00000006020d0981 */ /* 0x002ea2000c1e1900 */
[----:B------:R-:W0:Y:S01]  /*0130*/  S2UR UR5, SR_CgaCtaId ;  /* 0x00000000000579c3 */ /* 0x000e220000008800 */
[----:B------:R-:W-:Y:S02]  /*0140*/  UMOV UR4, 0x400 ;  /* 0x0000040000047882 */ /* 0x000fe40000000000 */
[----:B0-----:R-:W-:-:S06]  /*0150*/  ULEA UR4, UR5, UR4, 0x18 ;  /* 0x0000000405047291 */ /* 0x001fcc000f8ec0ff */
[----:B------:R-:W-:-:S05]  /*0160*/  LEA R11, R15, UR4, 0x7 ;  /* 0x000000040f0b7c11 */ /* 0x000fca000f8e38ff */
[----:B------:R-:W-:-:S05]  /*0170*/  IMAD R14, R12, 0x4, R11 ;  /* 0x000000040c0e7824 */ /* 0x000fca00078e020b */
[----:B--2---:R0:W-:Y:S01]  /*0180*/  @P0 STS [R14], R13 ;  /* 0x0000000d0e000388 */ /* 0x0041e20000000800 */
[----:B------:R-:W-:Y:S06]  /*0190*/  BAR.SYNC.DEFER_BLOCKING 0x0 ;  /* 0x0000000000007b1d */ /* 0x000fec0000010000 */
[----:B------:R-:W-:Y:S05]  /*01a0*/  @!P0 EXIT ;  /* 0x000000000000894d */ /* 0x000fea0003800000 */
[----:B------:R-:W1:Y:S01]  /*01b0*/  LDCU UR4, c[0x0][0x398] ;  /* 0x00007300ff0477ac */ /* 0x000e620008000800 */
[----:B------:R-:W-:-:S04]  /*01c0*/  IADD3 R0, PT, PT, R9, 0x1, R0 ;  /* 0x0000000109007810 */ /* 0x000fc80007ffe000 */
[----:B------:R-:W-:-:S04]  /*01d0*/  LEA.HI R9, R0, R0, RZ, 0x1 ;  /* 0x0000000000097211 */ /* 0x000fc800078f08ff */
[----:B------:R-:W-:-:S04]  /*01e0*/  LOP3.LUT R9, R9, 0xfffffffe, RZ, 0xc0, !PT ;  /* 0xfffffffe09097812 */ /* 0x000fc800078ec0ff */
[----:B------:R-:W-:-:S04]  /*01f0*/  IADD3 R9, PT, PT, R0, -R9, RZ ;  /* 0x8000000900097210 */ /* 0x000fc80007ffe0ff */
[----:B-1----:R-:W-:-:S13]  /*0200*/  ISETP.NE.AND P0, PT, R9, UR4, PT ;  /* 0x0000000409007c0c */ /* 0x002fda000bf05270 */
[----:B------:R-:W-:Y:S05]  /*0210*/  @P0 EXIT ;  /* 0x000000000000094d */ /* 0x000fea0003800000 */
[----:B------:R1:W2:Y:S01]  /*0220*/  LDS R0, [R14] ;  /* 0x000000000e007984 */ /* 0x0002a20000000800 */
[----:B------:R-:W-:Y:S01]  /*0230*/  ISETP.NE.AND P0, PT, R12, RZ, PT ;  /* 0x000000ff0c00720c */ /* 0x000fe20003f05270 */
[----:B------:R-:W-:Y:S04]  /*0240*/  BSSY.RECONVERGENT B0, `(.L_x_0) ;  /* 0x000000f000007945 */ /* 0x000fe80003800200 */
[----:B------:R-:W-:Y:S08]  /*0250*/  BSSY.RELIABLE B1, `(.L_x_1) ;  /* 0x000000a000017945 */ /* 0x000ff00003800100 */
[----:B-1----:R-:W-:Y:S05]  /*0260*/  @P0 BRA `(.L_x_2) ;  /* 0x0000000000100947 */ /* 0x002fea0003800000 */
[----:B------:R-:W-:-:S04]  /*0270*/  IMAD.IADD R9, R8, 0x1, R10 ;  /* 0x0000000108097824 */ /* 0x000fc800078e020a */
[----:B------:R-:W-:-:S06]  /*0280*/  IMAD.WIDE R8, R9, 0x4, R4 ;  /* 0x0000000409087825 */ /* 0x000fcc00078e0204 */
[----:B------:R1:W5:Y:S01]  /*0290*/  LDG.E.CONSTANT R9, desc[UR6][R8.64] ;  /* 0x0000000608097981 */ /* 0x000362000c1e9900 */
[----:B------:R-:W-:Y:S05]  /*02a0*/  BRA `(.L_x_3) ;  /* 0x0000000000107947 */ /* 0x000fea0003800000 */
.L_x_2:
[----:B------:R3:W4:Y:S01]  /*02b0*/  LDS R9, [R14+-0x4] ;  /* 0xfffffc000e097984 */ /* 0x0007220000000800 */
[----:B------:R-:W-:-:S13]  /*02c0*/  ISETP.GT.U32.AND P0, PT, R12, 0x1e, PT ;  /* 0x0000001e0c00780c */ /* 0x000fda0003f04070 */
[----:B------:R-:W-:Y:S05]  /*02d0*/  @P0 BREAK.RELIABLE B1 ;  /* 0x0000000000010942 */ /* 0x000fea0003800100 */
[----:B---3--:R-:W-:Y:S05]  /*02e0*/  @P0 BRA `(.L_x_4) ;  /* 0x00000000000c0947 */ /* 0x008fea0003800000 */
.L_x_3:
[----:B------:R-:W-:Y:S05]  /*02f0*/  BSYNC.RELIABLE B1 ;  /* 0x0000000000017941 */ /* 0x000fea0003800100 */
.L_x_1:
[----:B------:R3:W0:Y:S01]  /*0300*/  LDS R20, [R14+0x4] ;  /* 0x000004000e147984 */ /* 0x0006220000000800 */
[----:B------:R-:W-:Y:S05]  /*0310*/  BRA `(.L_x_5) ;  /* 0x0000000000047947 */ /* 0x000fea0003800000 */
.L_x_4:
[----:B------:R1:W5:Y:S02]  /*0320*/  LDG.E.CONSTANT R20, desc[UR6][R2.64+0x4] ;  /* 0x0000040602147981 */ /* 0x000364000c1e9900 */
.L_x_5:
[----:B------:R-:W-:Y:S05]  /*0330*/  BSYNC.RECONVERGENT B0 ;  /* 0x0000000000007941 */ /* 0x000fea0003800200 */
.L_x_0:
[----:B------:R-:W-:Y:S05]  /*0340*/  WARPSYNC.ALL ;  /* 0x0000000000007948 */ /* 0x000fea0003800000 */
[C---:B------:R-:W-:Y:S01]  /*0350*/  ISETP.NE.AND P0, PT, R15.reuse, RZ, PT ;  /* 0x000000ff0f00720c */ /* 0x040fe20003f05270 */
[----:B------:R-:W2:Y:S01]  /*0360*/  LDC.64 R10, c[0x0][0x3a0] ;  /* 0x0000e800ff0a7b82 */ /* 0x000ea20000000a00 */
[----:B------:R-:W-:-:S11]  /*0370*/  ISETP.GT.U32.AND P1, PT, R15, 0x1e, PT ;  /* 0x0000001e0f00780c */ /* 0x000fd60003f24070 */
[----:B------:R-:W4:Y:S01]  /*0380*/  @P0 LDS R15, [R14+-0x80] ;  /* 0xffff80000e0f0984 */ /* 0x000f220000000800 */
[C-C-:B------:R-:W-:Y:S02]  /*0390*/  @!P0 IMAD.IADD R17, R6.reuse, 0x1, -R7.reuse ;  /* 0x0000000106118824 */ /* 0x140fe400078e0a07 */
[----:B------:R-:W-:Y:S01]  /*03a0*/  @P1 IMAD.IADD R19, R6, 0x1, R7 ;  /* 0x0000000106131824 */ /* 0x000fe200078e0207 */
[----:B-1----:R3:W1:Y:S01]  /*03b0*/  @!P1 LDS R8, [R14+0x80] ;  /* 0x000080000e089984 */ /* 0x0026620000000800 */
[----:B------:R-:W-:-:S04]  /*03c0*/  @!P0 IMAD.WIDE R16, R17, 0x4, R4 ;  /* 0x0000000411108825 */ /* 0x000fc800078e0204 */
[----:B------:R-:W-:-:S04]  /*03d0*/  @P1 IMAD.WIDE R18, R19, 0x4, R4 ;  /* 0x0000000413121825 */ /* 0x000fc800078e0204 */
[----:B--2---:R-:W-:-:S05]  /*03e0*/  IMAD.WIDE R6, R6, 0x30, R10 ;  /* 0x0000003006067825 */ /* 0x004fca00078e020a */
[----:B0-----:R-:W2:Y:S04]  /*03f0*/  LDG.E.64 R12, desc[UR6][R6.64] ;  /* 0x00000006060c7981 */ /* 0x001ea8000c1e1b00 */
[----:B------:R-:W2:Y:S04]  /*0400*/  LDG.E.64 R4, desc[UR6][R6.64+0x10] ;  /* 0x0000100606047981 */ /* 0x000ea8000c1e1b00 */
[----:B------:R-:W2:Y:S04]  /*0410*/  LDG.E.64 R10, desc[UR6][R6.64+0x8] ;  /* 0x00000806060a7981 */ /* 0x000ea8000c1e1b00 */
[----:B------:R-:W4:Y:S04]  /*0420*/  @!P0 LDG.E.CONSTANT R15, desc[UR6][R16.64] ;  /* 0x00000006100f8981 */ /* 0x000f28000c1e9900 */
[----:B------:R-:W1:Y:S01]  /*0430*/  @P1 LDG.E.CONSTANT R8, desc[UR6][R18.64] ;  /* 0x0000000612081981 */ /* 0x000e62000c1e9900 */
[----:B------:R-:W-:-:S02]  /*0440*/  ISETP.NE.AND P0, PT, R0, -0x1, PT ;  /* 0xffffffff0000780c */ /* 0x000fc40003f05270 */
[----:B----45:R-:W-:Y:S02]  /*0450*/  IADD3 R9, PT, PT, R15, R9, R20 ;  /* 0x000000090f097210 */ /* 0x030fe40007ffe014 */
[----:B---3--:R-:W0:Y:S01]  /*0460*/  LDC.64 R14, c[0x0][0x390] ;  /* 0x0000e400ff0e7b82 */ /* 0x008e220000000a00 */
[----:B--2---:R-:W-:Y:S02]  /*0470*/  SHF.R.U32.HI R20, RZ, 0x2, R13 ;  /* 0x00000002ff147819 */ /* 0x004fe4000001160d */
[----:B-1----:R-:W-:Y:S02]  /*0480*/  IADD3 R8, PT, PT, R9, 0x4, R8 ;  /* 0x0000000409087810 */ /* 0x002fe40007ffe008 */
[----:B------:R-:W-:Y:S02]  /*0490*/  LOP3.LUT R20, R20, R13, RZ, 0x3c, !PT ;  /* 0x0000000d14147212 */ /* 0x000fe400078e3cff */
[----:B------:R-:W-:Y:S02]  /*04a0*/  LEA.HI R8, R8, R8, RZ, 0x1 ;  /* 0x0000000808087211 */ /* 0x000fe400078f08ff */
[----:B------:R-:W-:Y:S01]  /*04b0*/  SHF.L.U32 R9, R5, 0x4, RZ ;  /* 0x0000000405097819 */ /* 0x000fe200000006ff */
[----:B------:R-:W-:Y:S01]  /*04c0*/  IMAD.SHL.U32 R13, R20, 0x2, RZ ;  /* 0x00000002140d7824 */ /* 0x000fe200078e00ff */
[----:B------:R-:W-:-:S04]  /*04d0*/  SHF.R.S32.HI R8, RZ, 0x1, R8 ;  /* 0x00000001ff087819 */ /* 0x000fc80000011408 */
[----:B------:R-:W-:Y:S01]  /*04e0*/  LOP3.LUT R20, R20, R13, R9, 0x96, !PT ;  /* 0x0000000d14147212 */ /* 0x000fe200078e9609 */
[----:B------:R-:W-:Y:S02]  /*04f0*/  VIADD R17, R8, 0x5 ;  /* 0x0000000508117836 */ /* 0x000fe40000000000 */
[----:B------:R-:W-:Y:S01]  /*0500*/  @!P0 IMAD.MOV R17, RZ, RZ, R8 ;  /* 0x000000ffff118224 */ /* 0x000fe200078e0208 */
[----:B------:R-:W-:Y:S01]  /*0510*/  IADD3 R12, PT, PT, R12, 0x587c5, RZ ;  /* 0x000587c50c0c7810 */ /* 0x000fe20007ffe0ff */
[----:B------:R-:W-:Y:S01]  /*0520*/  IMAD.MOV.U32 R9, RZ, RZ, R4 ;  /* 0x000000ffff097224 */ /* 0x000fe200078e0004 */
[----:B------:R-:W-:Y:S01]  /*0530*/  LOP3.LUT R19, R20, R5, RZ, 0x3c, !PT ;  /* 0x0000000514137212 */ /* 0x000fe200078e3cff */
[----:B------:R-:W-:Y:S01]  /*0540*/  IMAD.MOV.U32 R18, RZ, RZ, R5 ;  /* 0x000000ffff127224 */ /* 0x000fe200078e0005 */
[----:B------:R-:W-:Y:S01]  /*0550*/  MOV R8, R11 ;  /* 0x0000000b00087202 */ /* 0x000fe20000000f00 */
[----:B------:R-:W-:Y:S02]  /*0560*/  IMAD.MOV.U32 R13, RZ, RZ, R10 ;  /* 0x000000ffff0d7224 */ /* 0x000fe400078e000a */
[----:B0-----:R-:W-:Y:S01]  /*0570*/  IMAD.WIDE R14, R17, 0x4, R14 ;  /* 0x00000004110e7825 */ /* 0x001fe200078e020e */
[----:B------:R0:W-:Y:S04]  /*0580*/  STG.E.64 desc[UR6][R6.64+0x10], R18 ;  /* 0x0000101206007986 */ /* 0x0001e8000c101b06 */
[----:B------:R0:W-:Y:S04]  /*0590*/  STG.E.64 desc[UR6][R6.64+0x8], R8 ;  /* 0x0000080806007986 */ /* 0x0001e8000c101b06 */
[----:B------:R0:W-:Y:S04]  /*05a0*/  STG.E.64 desc[UR6][R6.64], R12 ;  /* 0x0000000c06007986 */ /* 0x0001e8000c101b06 */
[----:B------:R-:W2:Y:S01]  /*05b0*/  LDG.E R15, desc[UR6][R14.64] ;  /* 0x000000060e0f7981 */ /* 0x000ea2000c1e1900 */
[----:B------:R-:W-:-:S02]  /*05c0*/  IMAD.IADD R4, R19, 0x1, R12 ;  /* 0x0000000113047824 */ /* 0x000fc400078e020c */
[----:B------:R-:W-:-:S03]  /*05d0*/  HFMA2 R5, -RZ, RZ, 0.1171875, 0 ;  /* 0x2f800000ff057431 */ /* 0x000fc600000001ff */
[----:B------:R-:W-:-:S05]  /*05e0*/  I2FP.F32.U32 R4, R4 ;  /* 0x0000000400047245 */ /* 0x000fca0000201000 */
[----:B------:R-:W-:-:S05]  /*05f0*/  FFMA R4, R4, R5, 1.1641532182693481445e-10 ;  /* 0x2f00000004047423 */ /* 0x000fca0000000005 */
[----:B--2---:R-:W-:-:S13]  /*0600*/  FSETP.GEU.AND P0, PT, R4, R15, PT ;  /* 0x0000000f0400720b */ /* 0x004fda0003f0e000 */
[----:B0-----:R-:W-:Y:S05]  /*0610*/  @P0 EXIT ;  /* 0x000000000000094d */ /* 0x001fea0003800000 */
[----:B------:R-:W-:-:S05]  /*0620*/  IMAD.MOV R5, RZ, RZ, -R0 ;  /* 0x000000ffff057224 */ /* 0x000fca00078e0a00 */
[----:B------:R-:W-:Y:S01]  /*0630*/  STG.E desc[UR6][R2.64], R5 ;  /* 0x0000000502007986 */ /* 0x000fe2000c101906 */
[----:B------:R-:W-:Y:S05]  /*0640*/  EXIT ;  /* 0x000000000000794d */ /* 0x000fea0003800000 */
.L_x_6:
[----:B------:R-:W-:-:S00]  /*0650*/  BRA `(.L_x_6) ;  /* 0xfffffffc00fc7947 */ /* 0x000fc0000383ffff */
[----:B------:R-:W-:-:S00]  /*0660*/  NOP ;  /* 0x0000000000007918 */ /* 0x000fc00000000000 */
        /* <DEDUP_REMOVED lines=9> */
.L_x_30:


//--------------------- .text._Z17ising_step_sharedILi16EEvPiiiPfiP17curandStateXORWOW --------------------------
	.section	.text._Z17ising_step_sharedILi16EEvPiiiPfiP17curandStateXORWOW,"ax",@progbits
	.align	128
        .global         _Z17ising_step_sharedILi16EEvPiiiPfiP17curandStateXORWOW
        .type           _Z17ising_step_sharedILi16EEvPiiiPfiP17curandStateXORWOW,@function
        .size           _Z17ising_step_sharedILi16EEvPiiiPfiP17curandStateXORWOW,(.L_x_31 - _Z17ising_step_sharedILi16EEvPiiiPfiP17curandStateXORWOW)
        .other          _Z17ising_step_sharedILi16EEvPiiiPfiP17curandStateXORWOW,@"STO_CUDA_ENTRY STV_DEFAULT"
_Z17ising_step_sharedILi16EEvPiiiPfiP17curandStateXORWOW:
.text._Z17ising_step_sharedILi16EEvPiiiPfiP17curandStateXORWOW:
        /* <DEDUP_REMOVED lines=43> */
.L_x_9:
[----:B------:R3:W4:Y:S01]  /*02b0*/  LDS R9, [R14+-0x4] ;  /* 0xfffffc000e097984 */ /* 0x0007220000000800 */
[----:B------:R-:W-:-:S13]  /*02c0*/  ISETP.GT.U32.AND P0, PT, R12, 0xe, PT ;  /* 0x0000000e0c00780c */ /* 0x000fda0003f04070 */
[----:B------:R-:W-:Y:S05]  /*02d0*/  @P0 BREAK.RELIABLE B1 ;  /* 0x0000000000010942 */ /* 0x000fea0003800100 */
[----:B---3--:R-:W-:Y:S05]  /*02e0*/  @P0 BRA `(.L_x_11) ;  /* 0x00000000000c0947 */ /* 0x008fea0003800000 */
.L_x_10:
[----:B------:R-:W-:Y:S05]  /*02f0*/  BSYNC.RELIABLE B1 ;  /* 0x0000000000017941 */ /* 0x000fea0003800100 */
.L_x_8:
[----:B------:R3:W0:Y:S01]  /*0300*/  LDS R20, [R14+0x4] ;  /* 0x000004000e147984 */ /* 0x0006220000000800 */
[----:B------:R-:W-:Y:S05]  /*0310*/  BRA `(.L_x_12) ;  /* 0x0000000000047947 */ /* 0x000fea0003800000 */
.L_x_11:
[----:B------:R1:W5:Y:S02]  /*0320*/  LDG.E.CONSTANT R20, desc[UR6][R2.64+0x4] ;  /* 0x0000040602147981 */ /* 0x000364000c1e9900 */
.L_x_12:
[----:B------:R-:W-:Y:S05]  /*0330*/  BSYNC.RECONVERGENT B0 ;  /* 0x0000000000007941 */ /* 0x000fea0003800200 */
.L_x_7:
        /* <DEDUP_REMOVED lines=49> */
.L_x_13:
        /* <DEDUP_REMOVED lines=11> */
.L_x_31:


//--------------------- .text._Z17ising_step_sharedILi8EEvPiiiPfiP17curandStateXORWOW --------------------------
	.section	.text._Z17ising_step_sharedILi8EEvPiiiPfiP17curandStateXORWOW,"ax",@progbits
	.align	128
        .global         _Z17ising_step_sharedILi8EEvPiiiPfiP17curandStateXORWOW
        .type           _Z17ising_step_sharedILi8EEvPiiiPfiP17curandStateXORWOW,@function
        .size           _Z17ising_step_sharedILi8EEvPiiiPfiP17curandStateXORWOW,(.L_x_32 - _Z17ising_step_sharedILi8EEvPiiiPfiP17curandStateXORWOW)
        .other          _Z17ising_step_sharedILi8EEvPiiiPfiP17curandStateXORWOW,@"STO_CUDA_ENTRY STV_DEFAULT"
_Z17ising_step_sharedILi8EEvPiiiPfiP17curandStateXORWOW:
.text._Z17ising_step_sharedILi8EEvPiiiPfiP17curandStateXORWOW:
        /* <DEDUP_REMOVED lines=43> */
.L_x_16:
[----:B------:R3:W4:Y:S01]  /*02b0*/  LDS R9, [R14+-0x4] ;  /* 0xfffffc000e097984 */ /* 0x0007220000000800 */
[----:B------:R-:W-:-:S13]  /*02c0*/  ISETP.GT.U32.AND P0, PT, R12, 0x6, PT ;  /* 0x000000060c00780c */ /* 0x000fda0003f04070 */
[----:B------:R-:W-:Y:S05]  /*02d0*/  @P0 BREAK.RELIABLE B1 ;  /* 0x0000000000010942 */ /* 0x000fea0003800100 */
[----:B---3--:R-:W-:Y:S05]  /*02e0*/  @P0 BRA `(.L_x_18) ;  /* 0x00000000000c0947 */ /* 0x008fea0003800000 */
.L_x_17:
[----:B------:R-:W-:Y:S05]  /*02f0*/  BSYNC.RELIABLE B1 ;  /* 0x0000000000017941 */ /* 0x000fea0003800100 */
.L_x_15:
[----:B------:R3:W0:Y:S01]  /*0300*/  LDS R20, [R14+0x4] ;  /* 0x000004000e147984 */ /* 0x0006220000000800 */
[----:B------:R-:W-:Y:S05]  /*0310*/  BRA `(.L_x_19) ;  /* 0x0000000000047947 */ /* 0x000fea0003800000 */
.L_x_18:
[----:B------:R1:W5:Y:S02]  /*0320*/  LDG.E.CONSTANT R20, desc[UR6][R2.64+0x4] ;  /* 0x0000040602147981 */ /* 0x000364000c1e9900 */
.L_x_19:
[----:B------:R-:W-:Y:S05]  /*0330*/  BSYNC.RECONVERGENT B0 ;  /* 0x0000000000007941 */ /* 0x000fea0003800200 */
.L_x_14:
        /* <DEDUP_REMOVED lines=49> */
.L_x_20:
        /* <DEDUP_REMOVED lines=11> */
.L_x_32:


//--------------------- .text._Z9setup_rngP17curandStateXORWOWmii --------------------------
	.section	.text._Z9setup_rngP17curandStateXORWOWmii,"ax",@progbits
	.align	128
        .global         _Z9setup_rngP17curandStateXORWOWmii
        .type           _Z9setup_rngP17curandStateXORWOWmii,@function
        .size           _Z9setup_rngP17curandStateXORWOWmii,(.L_x_33 - _Z9setup_rngP17curandStateXORWOWmii)
        .other          _Z9setup_rngP17curandStateXORWOWmii,@"STO_CUDA_ENTRY STV_DEFAULT"
_Z9setup_rngP17curandStateXORWOWmii:
.text._Z9setup_rngP17curandStateXORWOWmii:
[----:B------:R-:W-:Y:S01]  /*0000*/  LDC R1, c[0x0][0x37c] ;  /* 0x0000df00ff017b82 */ /* 0x000fe20000000800 */
[----:B------:R-:W0:Y:S07]  /*0010*/  S2R R3, SR_TID.X ;  /* 0x0000000000037919 */ /* 0x000e2e0000002100 */
[----:B------:R-:W0:Y:S01]  /*0020*/  LDC R0, c[0x0][0x360] ;  /* 0x0000d800ff007b82 */ /* 0x000e220000000800 */
[----:B------:R-:W1:Y:S07]  /*0030*/  S2R R5, SR_TID.Y ;  /* 0x0000000000057919 */ /* 0x000e6e0000002200 */
[----:B------:R-:W0:Y:S08]  /*0040*/  S2UR UR4, SR_CTAID.X ;  /* 0x00000000000479c3 */ /* 0x000e300000002500 */
[----:B------:R-:W1:Y:S08]  /*0050*/  S2UR UR5, SR_CTAID.Y ;  /* 0x00000000000579c3 */ /* 0x000e700000002600 */
[----:B------:R-:W1:Y:S08]  /*0060*/  LDC R2, c[0x0][0x364] ;  /* 0x0000d900ff027b82 */ /* 0x000e700000000800 */
[----:B------:R-:W2:Y:S01]  /*0070*/  LDC.64 R8, c[0x0][0x390] ;  /* 0x0000e400ff087b82 */ /* 0x000ea20000000a00 */
[----:B0-----:R-:W-:-:S04]  /*0080*/  IMAD R0, R0, UR4, R3 ;  /* 0x0000000400007c24 */ /* 0x001fc8000f8e0203 */
[----:B------:R-:W-:Y:S02]  /*0090*/  VIADD R3, R0, 0x1 ;  /* 0x0000000100037836 */ /* 0x000fe40000000000 */
[----:B-1----:R-:W-:-:S05]  /*00a0*/  IMAD R2, R2, UR5, R5 ;  /* 0x0000000502027c24 */ /* 0x002fca000f8e0205 */
[----:B--2---:R-:W-:-:S04]  /*00b0*/  ISETP.GE.AND P0, PT, R2, R8, PT ;  /* 0x000000080200720c */ /* 0x004fc80003f06270 */
[----:B------:R-:W-:-:S13]  /*00c0*/  ISETP.GT.OR P0, PT, R3, R8, P0 ;  /* 0x000000080300720c */ /* 0x000fda0000704670 */
[----:B------:R-:W-:Y:S05]  /*00d0*/  @P0 EXIT ;  /* 0x000000000000094d */ /* 0x000fea0003800000 */
[----:B------:R-:W0:Y:S01]  /*00e0*/  LDC.64 R4, c[0x0][0x388] ;  /* 0x0000e200ff047b82 */ /* 0x000e220000000a00 */
[----:B------:R-:W1:Y:S01]  /*00f0*/  LDCU.64 UR4, c[0x0][0x358] ;  /* 0x00006b00ff0477ac */ /* 0x000e620008000a00 */
[----:B------:R-:W-:Y:S01]  /*0100*/  IMAD R2, R2, R9, R9 ;  /* 0x0000000902027224 */ /* 0x000fe200078e0209 */
[----:B------:R-:W-:Y:S03]  /*0110*/  BSSY.RECONVERGENT B0, `(.L_x_21) ;  /* 0x00000e3000007945 */ /* 0x000fe60003800200 */
[----:B------:R-:W-:Y:S02]  /*0120*/  IMAD.IADD R13, R3, 0x1, R2 ;  /* 0x00000001030d7824 */ /* 0x000fe400078e0202 */
[----:B------:R-:W2:Y:S03]  /*0130*/  LDC.64 R6, c[0x0][0x380] ;  /* 0x0000e000ff067b82 */ /* 0x000ea60000000a00 */
[----:B------:R-:W-:-:S02]  /*0140*/  ISETP.NE.AND P0, PT, R13, RZ, PT ;  /* 0x000000ff0d00720c */ /* 0x000fc40003f05270 */
[----:B0-----:R-:W-:Y:S02]  /*0150*/  LOP3.LUT R0, R4, 0xaad26b49, RZ, 0x3c, !PT ;  /* 0xaad26b4904007812 */ /* 0x001fe400078e3cff */
[----:B------:R-:W-:-:S03]  /*0160*/  LOP3.LUT R4, R5, 0xf7dcefdd, RZ, 0x3c, !PT ;  /* 0xf7dcefdd05047812 */ /* 0x000fc600078e3cff */
[----:B------:R-:W-:Y:S02]  /*0170*/  IMAD R0, R0, 0x4182bed5, RZ ;  /* 0x4182bed500007824 */ /* 0x000fe400078e02ff */
[----:B------:R-:W-:Y:S02]  /*0180*/  IMAD R3, R4, -0x658354e5, RZ ;  /* 0x9a7cab1b04037824 */ /* 0x000fe400078e02ff */
[----:B--2---:R-:W-:Y:S01]  /*0190*/  IMAD.WIDE R6, R13, 0x30, R6 ;  /* 0x000000300d067825 */ /* 0x004fe200078e0206 */
[C---:B------:R-:W-:Y:S02]  /*01a0*/  LOP3.LUT R8, R0.reuse, 0x159a55e5, RZ, 0x3c, !PT ;  /* 0x159a55e500087812 */ /* 0x040fe400078e3cff */
[C---:B------:R-:W-:Y:S01]  /*01b0*/  IADD3 R4, PT, PT, R0.reuse, 0x64f0c9, R3 ;  /* 0x0064f0c900047810 */ /* 0x040fe20007ffe003 */
[C---:B------:R-:W-:Y:S01]  /*01c0*/  VIADD R5, R0.reuse, 0x75bcd15 ;  /* 0x075bcd1500057836 */ /* 0x040fe20000000000 */
[----:B------:R-:W-:Y:S01]  /*01d0*/  LOP3.LUT R10, R3, 0x5491333, RZ, 0x3c, !PT ;  /* 0x05491333030a7812 */ /* 0x000fe200078e3cff */
[----:B------:R-:W-:-:S02]  /*01e0*/  VIADD R11, R0, 0x583f19 ;  /* 0x00583f19000b7836 */ /* 0x000fc40000000000 */
[----:B------:R-:W-:Y:S01]  /*01f0*/  VIADD R9, R3, 0x1f123bb5 ;  /* 0x1f123bb503097836 */ /* 0x000fe20000000000 */
[----:B-1----:R0:W-:Y:S04]  /*0200*/  STG.E.64 desc[UR4][R6.64], R4 ;  /* 0x0000000406007986 */ /* 0x0021e8000c101b04 */
[----:B------:R0:W-:Y:S04]  /*0210*/  STG.E.64 desc[UR4][R6.64+0x8], R8 ;  /* 0x0000080806007986 */ /* 0x0001e8000c101b04 */
[----:B------:R0:W-:Y:S01]  /*0220*/  STG.E.64 desc[UR4][R6.64+0x10], R10 ;  /* 0x0000100a06007986 */ /* 0x0001e2000c101b04 */
[----:B------:R-:W-:Y:S05]  /*0230*/  @!P0 BRA `(.L_x_22) ;  /* 0x0000000c00408947 */ /* 0x000fea0003800000 */
[----:B------:R-:W-:Y:S01]  /*0240*/  SHF.R.S32.HI R0, RZ, 0x1f, R13 ;  /* 0x0000001fff007819 */ /* 0x000fe2000001140d */
[----:B------:R-:W-:-:S07]  /*0250*/  IMAD.MOV.U32 R12, RZ, RZ, RZ ;  /* 0x000000ffff0c7224 */ /* 0x000fce00078e00ff */
.L_x_28:
[----:B-1----:R-:W-:Y:S01]  /*0260*/  LOP3.LUT R2, R13, 0x3, RZ, 0xc0, !PT ;  /* 0x000000030d027812 */ /* 0x002fe200078ec0ff */
[----:B------:R-:W-:Y:S03]  /*0270*/  BSSY.RECONVERGENT B1, `(.L_x_23) ;  /* 0x00000c6000017945 */ /* 0x000fe60003800200 */
[----:B------:R-:W-:-:S04]  /*0280*/  ISETP.NE.U32.AND P0, PT, R2, RZ, PT ;  /* 0x000000ff0200720c */ /* 0x000fc80003f05070 */
[----:B------:R-:W-:-:S13]  /*0290*/  ISETP.NE.AND.EX P0, PT, RZ, RZ, PT, P0 ;  /* 0x000000ffff00720c */ /* 0x000fda0003f05300 */
[----:B------:R-:W-:Y:S05]  /*02a0*/  @!P0 BRA `(.L_x_24) ;  /* 0x0000000c00088947 */ /* 0x000fea0003800000 */
[----:B0-----:R-:W0:Y:S01]  /*02b0*/  LDC.64 R8, c[0x4][RZ] ;  /* 0x01000000ff087b82 */ /* 0x001e220000000a00 */
[----:B------:R-:W-:Y:S02]  /*02c0*/  IMAD.MOV.U32 R14, RZ, RZ, RZ ;  /* 0x000000ffff0e7224 */ /* 0x000fe400078e00ff */
[----:B0-----:R-:W-:-:S07]  /*02d0*/  IMAD.WIDE.U32 R8, R12, 0xc80, R8 ;  /* 0x00000c800c087825 */ /* 0x001fce00078e0008 */
.L_x_27:
[----:B-1----:R-:W-:Y:S01]  /*02e0*/  IMAD.MOV.U32 R15, RZ, RZ, RZ ;  /* 0x000000ffff0f7224 */ /* 0x002fe200078e00ff */
[----:B------:R-:W-:Y:S01]  /*02f0*/  CS2R R2, SRZ ;  /* 0x0000000000027805 */ /* 0x000fe2000001ff00 */
[----:B------:R-:W-:Y:S01]  /*0300*/  IMAD.MOV.U32 R17, RZ, RZ, RZ ;  /* 0x000000ffff117224 */ /* 0x000fe200078e00ff */
[----:B------:R-:W-:-:S07]  /*0310*/  CS2R R4, SRZ ;  /* 0x0000000000047805 */ /* 0x000fce000001ff00 */
.L_x_26:
[----:B------:R-:W-:-:S05]  /*0320*/  IMAD.WIDE.U32 R10, R17, 0x4, R6 ;  /* 0x00000004110a7825 */ /* 0x000fca00078e0006 */
[----:B------:R0:W5:Y:S01]  /*0330*/  LDG.E R16, desc[UR4][R10.64+0x4] ;  /* 0x000004040a107981 */ /* 0x000162000c1e1900 */
[----:B------:R-:W-:-:S07]  /*0340*/  IMAD.MOV.U32 R19, RZ, RZ, RZ ;  /* 0x000000ffff137224 */ /* 0x000fce00078e00ff */
.L_x_25:
[----:B-----5:R-:W-:Y:S01]  /*0350*/  SHF.R.U32.HI R24, RZ, R19, R16 ;  /* 0x00000013ff187219 */ /* 0x020fe20000011610 */
[----:B0-----:R-:W-:-:S03]  /*0360*/  IMAD.SHL.U32 R10, R17, 0x20, RZ ;  /* 0x00000020110a7824 */ /* 0x001fc600078e00ff */
[----:B------:R-:W-:Y:S01]  /*0370*/  LOP3.LUT R11, R24, 0x1, RZ, 0xc0, !PT ;  /* 0x00000001180b7812 */ /* 0x000fe200078ec0ff */
[----:B------:R-:W-:-:S03]  /*0380*/  IMAD.IADD R10, R10, 0x1, R19 ;  /* 0x000000010a0a7824 */ /* 0x000fc600078e0213 */
[----:B------:R-:W-:Y:S01]  /*0390*/  ISETP.NE.U32.AND P0, PT, R11, 0x1, PT ;  /* 0x000000010b00780c */ /* 0x000fe20003f05070 */
[----:B------:R-:W-:-:S03]  /*03a0*/  IMAD R11, R10, 0x5, RZ ;  /* 0x000000050a0b7824 */ /* 0x000fc600078e02ff */
[----:B------:R-:W-:Y:S01]  /*03b0*/  R2P PR, R24, 0x7e ;  /* 0x0000007e18007804 */ /* 0x000fe20000000000 */
[----:B------:R-:W-:-:S08]  /*03c0*/  IMAD.WIDE.U32 R10, R11, 0x4, R8 ;  /* 0x000000040b0a7825 */ /* 0x000fd000078e0008 */
[----:B------:R-:W2:Y:S04]  /*03d0*/  @!P0 LDG.E R18, desc[UR4][R10.64] ;  /* 0x000000040a128981 */ /* 0x000ea8000c1e1900 */
[----:B------:R-:W3:Y:S04]  /*03e0*/  @!P0 LDG.E R20, desc[UR4][R10.64+0x10] ;  /* 0x000010040a148981 */ /* 0x000ee8000c1e1900 */
[----:B------:R-:W4:Y:S04]  /*03f0*/  @P1 LDG.E R22, desc[UR4][R10.64+0x14] ;  /* 0x000014040a161981 */ /* 0x000f28000c1e1900 */
[----:B------:R-:W4:Y:S04]  /*0400*/  @P2 LDG.E R26, desc[UR4][R10.64+0x28] ;  /* 0x000028040a1a2981 */ /* 0x000f28000c1e1900 */
[----:B------:R-:W4:Y:S04]  /*0410*/  @!P0 LDG.E R21, desc[UR4][R10.64+0x4] ;  /* 0x000004040a158981 */ /* 0x000f28000c1e1900 */
[----:B------:R-:W4:Y:S04]  /*0420*/  @!P0 LDG.E R23, desc[UR4][R10.64+0xc] ;  /* 0x00000c040a178981 */ /* 0x000f28000c1e1900 */
[----:B------:R-:W4:Y:S04]  /*0430*/  @P1 LDG.E R25, desc[UR4][R10.64+0x18] ;  /* 0x000018040a191981 */ /* 0x000f28000c1e1900 */
[----:B------:R-:W4:Y:S04]  /*0440*/  @P3 LDG.E R28, desc[UR4][R10.64+0x3c] ;  /* 0x00003c040a1c3981 */ /* 0x000f28000c1e1900 */
[----:B------:R-:W4:Y:S01]  /*0450*/  @P6 LDG.E R27, desc[UR4][R10.64+0x7c] ;  /* 0x00007c040a1b6981 */ /* 0x000f22000c1e1900 */
[----:B--2---:R-:W-:-:S03]  /*0460*/  @!P0 LOP3.LUT R15, R15, R18, RZ, 0x3c, !PT ;  /* 0x000000120f0f8212 */ /* 0x004fc600078e3cff */
[----:B------:R-:W2:Y:S01]  /*0470*/  @!P0 LDG.E R18, desc[UR4][R10.64+0x8] ;  /* 0x000008040a128981 */ /* 0x000ea2000c1e1900 */
[----:B---3--:R-:W-:-:S03]  /*0480*/  @!P0 LOP3.LUT R3, R3, R20, RZ, 0x3c, !PT ;  /* 0x0000001403038212 */ /* 0x008fc600078e3cff */
[----:B------:R-:W3:Y:S01]  /*0490*/  @P1 LDG.E R20, desc[UR4][R10.64+0x24] ;  /* 0x000024040a141981 */ /* 0x000ee2000c1e1900 */
[----:B----4-:R-:W-:-:S03]  /*04a0*/  @P1 LOP3.LUT R15, R15, R22, RZ, 0x3c, !PT ;  /* 0x000000160f0f1212 */ /* 0x010fc600078e3cff */
[----:B------:R-:W4:Y:S01]  /*04b0*/  @P2 LDG.E R22, desc[UR4][R10.64+0x38] ;  /* 0x000038040a162981 */ /* 0x000f22000c1e1900 */
[----:B------:R-:W-:-:S03]  /*04c0*/  @P2 LOP3.LUT R15, R15, R26, RZ, 0x3c, !PT ;  /* 0x0000001a0f0f2212 */ /* 0x000fc600078e3cff */
[----:B------:R-:W4:Y:S01]  /*04d0*/  @P4 LDG.E R26, desc[UR4][R10.64+0x50] ;  /* 0x000050040a1a4981 */ /* 0x000f22000c1e1900 */
[----:B------:R-:W-:-:S03]  /*04e0*/  @!P0 LOP3.LUT R4, R4, R21, RZ, 0x3c, !PT ;  /* 0x0000001504048212 */ /* 0x000fc600078e3cff */
[----:B------:R-:W4:Y:S01]  /*04f0*/  @P1 LDG.E R21, desc[UR4][R10.64+0x20] ;  /* 0x000020040a151981 */ /* 0x000f22000c1e1900 */
[----:B------:R-:W-:-:S03]  /*0500*/  @!P0 LOP3.LUT R2, R2, R23, RZ, 0x3c, !PT ;  /* 0x0000001702028212 */ /* 0x000fc600078e3cff */
[----:B------:R-:W4:Y:S01]  /*0510*/  @P2 LDG.E R23, desc[UR4][R10.64+0x2c] ;  /* 0x00002c040a172981 */ /* 0x000f22000c1e1900 */
[----:B------:R-:W-:-:S03]  /*0520*/  @P1 LOP3.LUT R4, R4, R25, RZ, 0x3c, !PT ;  /* 0x0000001904041212 */ /* 0x000fc600078e3cff */
[----:B------:R-:W4:Y:S01]  /*0530*/  @P2 LDG.E R25, desc[UR4][R10.64+0x34] ;  /* 0x000034040a192981 */ /* 0x000f22000c1e1900 */
[----:B--2---:R-:W-:-:S03]  /*0540*/  @!P0 LOP3.LUT R5, R5, R18, RZ, 0x3c, !PT ;  /* 0x0000001205058212 */ /* 0x004fc600078e3cff */
[----:B------:R-:W2:Y:S01]  /*0550*/  @P1 LDG.E R18, desc[UR4][R10.64+0x1c] ;  /* 0x00001c040a121981 */ /* 0x000ea2000c1e1900 */
[----:B---3--:R-:W-:-:S03]  /*0560*/  @P1 LOP3.LUT R3, R3, R20, RZ, 0x3c, !PT ;  /* 0x0000001403031212 */ /* 0x008fc600078e3cff */
[----:B------:R-:W3:Y:S01]  /*0570*/  @P2 LDG.E R20, desc[UR4][R10.64+0x30] ;  /* 0x000030040a142981 */ /* 0x000ee2000c1e1900 */
[----:B----4-:R-:W-:-:S03]  /*0580*/  @P2 LOP3.LUT R3, R3, R22, RZ, 0x3c, !PT ;  /* 0x0000001603032212 */ /* 0x010fc600078e3cff */
[----:B------:R-:W4:Y:S01]  /*0590*/  @P3 LDG.E R22, desc[UR4][R10.64+0x4c] ;  /* 0x00004c040a163981 */ /* 0x000f22000c1e1900 */
[----:B------:R-:W-:-:S04]  /*05a0*/  @P3 LOP3.LUT R15, R15, R28, RZ, 0x3c, !PT ;  /* 0x0000001c0f0f3212 */ /* 0x000fc800078e3cff */
[----:B------:R-:W-:Y:S02]  /*05b0*/  @P4 LOP3.LUT R15, R15, R26, RZ, 0x3c, !PT ;  /* 0x0000001a0f0f4212 */ /* 0x000fe400078e3cff */
[----:B------:R-:W-:Y:S01]  /*05c0*/  @P1 LOP3.LUT R2, R2, R21, RZ, 0x3c, !PT ;  /* 0x0000001502021212 */ /* 0x000fe200078e3cff */
[----:B------:R-:W4:Y:S04]  /*05d0*/  @P5 LDG.E R26, desc[UR4][R10.64+0x64] ;  /* 0x000064040a1a5981 */ /* 0x000f28000c1e1900 */
[----:B------:R-:W4:Y:S01]  /*05e0*/  @P3 LDG.E R21, desc[UR4][R10.64+0x40] ;  /* 0x000040040a153981 */ /* 0x000f22000c1e1900 */
[----:B------:R-:W-:Y:S02]  /*05f0*/  @P2 LOP3.LUT R4, R4, R23, RZ, 0x3c, !PT ;  /* 0x0000001704042212 */ /* 0x000fe400078e3cff */
[----:B------:R-:W-:Y:S01]  /*0600*/  @P2 LOP3.LUT R2, R2, R25, RZ, 0x3c, !PT ;  /* 0x0000001902022212 */ /* 0x000fe200078e3cff */
[----:B------:R-:W4:Y:S04]  /*0610*/  @P3 LDG.E R23, desc[UR4][R10.64+0x48] ;  /* 0x000048040a173981 */ /* 0x000f28000c1e1900 */
[----:B------:R-:W4:Y:S01]  /*0620*/  @P4 LDG.E R25, desc[UR4][R10.64+0x54] ;  /* 0x000054040a194981 */ /* 0x000f22000c1e1900 */
[----:B--2---:R-:W-:-:S03]  /*0630*/  @P1 LOP3.LUT R5, R5, R18, RZ, 0x3c, !PT ;  /* 0x0000001205051212 */ /* 0x004fc600078e3cff */
[----:B------:R-:W2:Y:S01]  /*0640*/  @P3 LDG.E R18, desc[UR4][R10.64+0x44] ;  /* 0x000044040a123981 */ /* 0x000ea2000c1e1900 */
[----:B---3--:R-:W-:-:S03]  /*0650*/  @P2 LOP3.LUT R5, R5, R20, RZ, 0x3c, !PT ;  /* 0x0000001405052212 */ /* 0x008fc600078e3cff */
[----:B------:R-:W3:Y:S01]  /*0660*/  @P4 LDG.E R20, desc[UR4][R10.64+0x58] ;  /* 0x000058040a144981 */ /* 0x000ee2000c1e1900 */
[----:B----4-:R-:W-:-:S03]  /*0670*/  @P3 LOP3.LUT R3, R3, R22, RZ, 0x3c, !PT ;  /* 0x0000001603033212 */ /* 0x010fc600078e3cff */
[----:B------:R-:W4:Y:S01]  /*0680*/  @P4 LDG.E R22, desc[UR4][R10.64+0x60] ;  /* 0x000060040a164981 */ /* 0x000f22000c1e1900 */
[----:B------:R-:W-:Y:S02]  /*0690*/  LOP3.LUT P0, RZ, R24, 0x80, RZ, 0xc0, !PT ;  /* 0x0000008018ff7812 */ /* 0x000fe4000780c0ff */
[----:B------:R-:W-:Y:S02]  /*06a0*/  @P5 LOP3.LUT R15, R15, R26, RZ, 0x3c, !PT ;  /* 0x0000001a0f0f5212 */ /* 0x000fe400078e3cff */
[----:B------:R-:W4:Y:S01]  /*06b0*/  @P6 LDG.E R26, desc[UR4][R10.64+0x78] ;  /* 0x000078040a1a6981 */ /* 0x000f22000c1e1900 */
[----:B------:R-:W-:-:S03]  /*06c0*/  @P3 LOP3.LUT R4, R4, R21, RZ, 0x3c, !PT ;  /* 0x0000001504043212 */ /* 0x000fc600078e3cff */
[----:B------:R-:W4:Y:S01]  /*06d0*/  @P4 LDG.E R21, desc[UR4][R10.64+0x5c] ;  /* 0x00005c040a154981 */ /* 0x000f22000c1e1900 */
[----:B------:R-:W-:-:S03]  /*06e0*/  @P3 LOP3.LUT R2, R2, R23, RZ, 0x3c, !PT ;  /* 0x0000001702023212 */ /* 0x000fc600078e3cff */
[----:B------:R-:W4:Y:S01]  /*06f0*/  @P5 LDG.E R23, desc[UR4][R10.64+0x68] ;  /* 0x000068040a175981 */ /* 0x000f22000c1e1900 */
[----:B------:R-:W-:-:S03]  /*0700*/  @P4 LOP3.LUT R4, R4, R25, RZ, 0x3c, !PT ;  /* 0x0000001904044212 */ /* 0x000fc600078e3cff */
[----:B------:R-:W4:Y:S01]  /*0710*/  @P5 LDG.E R25, desc[UR4][R10.64+0x70] ;  /* 0x000070040a195981 */ /* 0x000f22000c1e1900 */
[----:B--2---:R-:W-:-:S03]  /*0720*/  @P3 LOP3.LUT R5, R5, R18, RZ, 0x3c, !PT ;  /* 0x0000001205053212 */ /* 0x004fc600078e3cff */
[----:B------:R-:W2:Y:S01]  /*0730*/  @P5 LDG.E R18, desc[UR4][R10.64+0x6c] ;  /* 0x00006c040a125981 */ /* 0x000ea2000c1e1900 */
[----:B---3--:R-:W-:-:S03]  /*0740*/  @P4 LOP3.LUT R5, R5, R20, RZ, 0x3c, !PT ;  /* 0x0000001405054212 */ /* 0x008fc600078e3cff */
[----:B------:R-:W3:Y:S01]  /*0750*/  @P5 LDG.E R20, desc[UR4][R10.64+0x74] ;  /* 0x000074040a145981 */ /* 0x000ee2000c1e1900 */
[----:B----4-:R-:W-:-:S03]  /*0760*/  @P4 LOP3.LUT R3, R3, R22, RZ, 0x3c, !PT ;  /* 0x0000001603034212 */ /* 0x010fc600078e3cff */
[----:B------:R-:W4:Y:S01]  /*0770*/  @P0 LDG.E R22, desc[UR4][R10.64+0x8c] ;  /* 0x00008c040a160981 */ /* 0x000f22000c1e1900 */
[----:B------:R-:W-:-:S03]  /*0780*/  @P6 LOP3.LUT R15, R15, R26, RZ, 0x3c, !PT ;  /* 0x0000001a0f0f6212 */ /* 0x000fc600078e3cff */
        /* <DEDUP_REMOVED lines=13> */
[----:B------:R-:W-:Y:S02]  /*0860*/  @P6 LOP3.LUT R4, R4, R27, RZ, 0x3c, !PT ;  /* 0x0000001b04046212 */ /* 0x000fe400078e3cff */
[----:B------:R-:W-:Y:S02]  /*0870*/  @P6 LOP3.LUT R2, R2, R21, RZ, 0x3c, !PT ;  /* 0x0000001502026212 */ /* 0x000fe400078e3cff */
[----:B------:R-:W-:Y:S02]  /*0880*/  @P0 LOP3.LUT R4, R4, R23, RZ, 0x3c, !PT ;  /* 0x0000001704040212 */ /* 0x000fe400078e3cff */
[----:B------:R-:W-:Y:S02]  /*0890*/  @P0 LOP3.LUT R2, R2, R25, RZ, 0x3c, !PT ;  /* 0x0000001902020212 */ /* 0x000fe400078e3cff */
[----:B--2---:R-:W-:Y:S02]  /*08a0*/  @P6 LOP3.LUT R5, R5, R18, RZ, 0x3c, !PT ;  /* 0x0000001205056212 */ /* 0x004fe400078e3cff */
[----:B---3--:R-:W-:-:S02]  /*08b0*/  @P6 LOP3.LUT R3, R3, R20, RZ, 0x3c, !PT ;  /* 0x0000001403036212 */ /* 0x008fc400078e3cff */
[----:B----4-:R-:W-:Y:S02]  /*08c0*/  @P0 LOP3.LUT R5, R5, R22, RZ, 0x3c, !PT ;  /* 0x0000001605050212 */ /* 0x010fe400078e3cff */
[----:B------:R-:W-:Y:S02]  /*08d0*/  @P0 LOP3.LUT R3, R3, R26, RZ, 0x3c, !PT ;  /* 0x0000001a03030212 */ /* 0x000fe400078e3cff */
[----:B------:R-:W-:-:S13]  /*08e0*/  R2P PR, R24.B1, 0x7f ;  /* 0x0000007f18007804 */ /* 0x000fda0000001000 */
[----:B------:R-:W2:Y:S04]  /*08f0*/  @P0 LDG.E R18, desc[UR4][R10.64+0xa0] ;  /* 0x0000a0040a120981 */ /* 0x000ea8000c1e1900 */
[----:B------:R-:W3:Y:S04]  /*0900*/  @P1 LDG.E R22, desc[UR4][R10.64+0xb4] ;  /* 0x0000b4040a161981 */ /* 0x000ee8000c1e1900 */
[----:B------:R-:W4:Y:S04]  /*0910*/  @P2 LDG.E R26, desc[UR4][R10.64+0xc8] ;  /* 0x0000c8040a1a2981 */ /* 0x000f28000c1e1900 */
[----:B------:R-:W4:Y:S04]  /*0920*/  @P3 LDG.E R28, desc[UR4][R10.64+0xdc] ;  /* 0x0000dc040a1c3981 */ /* 0x000f28000c1e1900 */
[----:B------:R-:W4:Y:S04]  /*0930*/  @P0 LDG.E R23, desc[UR4][R10.64+0xa4] ;  /* 0x0000a4040a170981 */ /* 0x000f28000c1e1900 */
[----:B------:R-:W4:Y:S04]  /*0940*/  @P0 LDG.E R20, desc[UR4][R10.64+0xa8] ;  /* 0x0000a8040a140981 */ /* 0x000f28000c1e1900 */
[----:B------:R-:W4:Y:S04]  /*0950*/  @P4 LDG.E R25, desc[UR4][R10.64+0xf0] ;  /* 0x0000f0040a194981 */ /* 0x000f28000c1e1900 */
        /* <DEDUP_REMOVED lines=21> */
[----:B------:R-:W-:Y:S02]  /*0ab0*/  LOP3.LUT P0, RZ, R24, 0x8000, RZ, 0xc0, !PT ;  /* 0x0000800018ff7812 */ /* 0x000fe4000780c0ff */
[----:B----4-:R-:W-:Y:S01]  /*0ac0*/  @P5 LOP3.LUT R15, R15, R26, RZ, 0x3c, !PT ;  /* 0x0000001a0f0f5212 */ /* 0x010fe200078e3cff */
[----:B------:R-:W4:Y:S04]  /*0ad0*/  @P3 LDG.E R24, desc[UR4][R10.64+0xe4] ;  /* 0x0000e4040a183981 */ /* 0x000f28000c1e1900 */
[----:B------:R-:W2:Y:S01]  /*0ae0*/  @P6 LDG.E R26, desc[UR4][R10.64+0x118] ;  /* 0x000118040a1a6981 */ /* 0x000ea2000c1e1900 */
        /* <DEDUP_REMOVED lines=8> */
[----:B---3--:R-:W-:-:S03]  /*0b70*/  @P2 LOP3.LUT R3, R3, R22, RZ, 0x3c, !PT ;  /* 0x0000001603032212 */ /* 0x008fc600078e3cff */
[----:B------:R-:W3:Y:S01]  /*0b80*/  @P4 LDG.E R22, desc[UR4][R10.64+0x100] ;  /* 0x000100040a164981 */ /* 0x000ee2000c1e1900 */
[----:B--2---:R-:W-:-:S03]  /*0b90*/  @P6 LOP3.LUT R15, R15, R26, RZ, 0x3c, !PT ;  /* 0x0000001a0f0f6212 */ /* 0x004fc600078e3cff */
[----:B------:R-:W2:Y:S01]  /*0ba0*/  @P0 LDG.E R26, desc[UR4][R10.64+0x12c] ;  /* 0x00012c040a1a0981 */ /* 0x000ea2000c1e1900 */
[----:B----4-:R-:W-:-:S03]  /*0bb0*/  @P2 LOP3.LUT R2, R2, R23, RZ, 0x3c, !PT ;  /* 0x0000001702022212 */ /* 0x010fc600078e3cff */
[----:B------:R-:W4:Y:S01]  /*0bc0*/  @P4 LDG.E R23, desc[UR4][R10.64+0xfc] ;  /* 0x0000fc040a174981 */ /* 0x000f22000c1e1900 */
[----:B------:R-:W-:-:S03]  /*0bd0*/  @P2 LOP3.LUT R5, R5, R20, RZ, 0x3c, !PT ;  /* 0x0000001405052212 */ /* 0x000fc600078e3cff */
[----:B------:R-:W4:Y:S01]  /*0be0*/  @P4 LDG.E R20, desc[UR4][R10.64+0xf8] ;  /* 0x0000f8040a144981 */ /* 0x000f22000c1e1900 */
[----:B------:R-:W-:Y:S02]  /*0bf0*/  @P3 LOP3.LUT R2, R2, R27, RZ, 0x3c, !PT ;  /* 0x0000001b02023212 */ /* 0x000fe400078e3cff */
[----:B------:R-:W-:Y:S01]  /*0c00*/  @P3 LOP3.LUT R4, R4, R25, RZ, 0x3c, !PT ;  /* 0x0000001904043212 */ /* 0x000fe200078e3cff */
[----:B------:R-:W4:Y:S01]  /*0c10*/  @P5 LDG.E R27, desc[UR4][R10.64+0x110] ;  /* 0x000110040a1b5981 */ /* 0x000f22000c1e1900 */
[----:B------:R-:W-:-:S03]  /*0c20*/  @P3 LOP3.LUT R5, R5, R24, RZ, 0x3c, !PT ;  /* 0x0000001805053212 */ /* 0x000fc600078e3cff */
[----:B------:R-:W4:Y:S04]  /*0c30*/  @P5 LDG.E R25, desc[UR4][R10.64+0x108] ;  /* 0x000108040a195981 */ /* 0x000f28000c1e1900 */
        /* <DEDUP_REMOVED lines=19> */
[----:B------:R-:W-:-:S05]  /*0d70*/  VIADD R19, R19, 0x10 ;  /* 0x0000001013137836 */ /* 0x000fca0000000000 */
[----:B------:R-:W-:Y:S02]  /*0d80*/  ISETP.NE.AND P1, PT, R19, 0x20, PT ;  /* 0x000000201300780c */ /* 0x000fe40003f25270 */
[----:B------:R-:W-:Y:S02]  /*0d90*/  @P5 LOP3.LUT R3, R3, R18, RZ, 0x3c, !PT ;  /* 0x0000001203035212 */ /* 0x000fe400078e3cff */
[----:B------:R-:W-:Y:S02]  /*0da0*/  @P6 LOP3.LUT R4, R4, R21, RZ, 0x3c, !PT ;  /* 0x0000001504046212 */ /* 0x000fe400078e3cff */
[----:B---3--:R-:W-:-:S04]  /*0db0*/  @P6 LOP3.LUT R3, R3, R22, RZ, 0x3c, !PT ;  /* 0x0000001603036212 */ /* 0x008fc800078e3cff */
[----:B--2---:R-:W-:Y:S02]  /*0dc0*/  @P0 LOP3.LUT R3, R3, R26, RZ, 0x3c, !PT ;  /* 0x0000001a03030212 */ /* 0x004fe400078e3cff */
[----:B----4-:R-:W-:Y:S02]  /*0dd0*/  @P6 LOP3.LUT R2, R2, R23, RZ, 0x3c, !PT ;  /* 0x0000001702026212 */ /* 0x010fe400078e3cff */
[----:B------:R-:W-:Y:S02]  /*0de0*/  @P6 LOP3.LUT R5, R5, R20, RZ, 0x3c, !PT ;  /* 0x0000001405056212 */ /* 0x000fe400078e3cff */
[----:B------:R-:W-:Y:S02]  /*0df0*/  @P0 LOP3.LUT R2, R2, R27, RZ, 0x3c, !PT ;  /* 0x0000001b02020212 */ /* 0x000fe400078e3cff */
[----:B------:R-:W-:Y:S02]  /*0e00*/  @P0 LOP3.LUT R4, R4, R25, RZ, 0x3c, !PT ;  /* 0x0000001904040212 */ /* 0x000fe400078e3cff */
[----:B------:R-:W-:Y:S01]  /*0e10*/  @P0 LOP3.LUT R5, R5, R24, RZ, 0x3c, !PT ;  /* 0x0000001805050212 */ /* 0x000fe200078e3cff */
[----:B------:R-:W-:Y:S06]  /*0e20*/  @P1 BRA `(.L_x_25) ;  /* 0xfffffff400481947 */ /* 0x000fec000383ffff */
[----:B------:R-:W-:-:S05]  /*0e30*/  VIADD R17, R17, 0x1 ;  /* 0x0000000111117836 */ /* 0x000fca0000000000 */
[----:B------:R-:W-:-:S13]  /*0e40*/  ISETP.NE.AND P0, PT, R17, 0x5, PT ;  /* 0x000000051100780c */ /* 0x000fda0003f05270 */
[----:B------:R-:W-:Y:S05]  /*0e50*/  @P0 BRA `(.L_x_26) ;  /* 0xfffffff400300947 */ /* 0x000fea000383ffff */
[----:B------:R1:W-:Y:S01]  /*0e60*/  STG.E.64 desc[UR4][R6.64+0x8], R4 ;  /* 0x0000080406007986 */ /* 0x0003e2000c101b04 */
[----:B------:R-:W-:Y:S01]  /*0e70*/  VIADD R14, R14, 0x1 ;  /* 0x000000010e0e7836 */ /* 0x000fe20000000000 */
[----:B------:R-:W-:Y:S02]  /*0e80*/  LOP3.LUT R11, R13, 0x3, RZ, 0xc0, !PT ;  /* 0x000000030d0b7812 */ /* 0x000fe400078ec0ff */
[----:B------:R1:W-:Y:S02]  /*0e90*/  STG.E.64 desc[UR4][R6.64+0x10], R2 ;  /* 0x0000100206007986 */ /* 0x0003e4000c101b04 */
[----:B------:R-:W-:Y:S02]  /*0ea0*/  ISETP.GE.U32.AND P0, PT, R14, R11, PT ;  /* 0x0000000b0e00720c */ /* 0x000fe40003f06070 */
[----:B------:R1:W-:Y:S11]  /*0eb0*/  STG.E desc[UR4][R6.64+0x4], R15 ;  /* 0x0000040f06007986 */ /* 0x0003f6000c101904 */
[----:B------:R-:W-:Y:S05]  /*0ec0*/  @!P0 BRA `(.L_x_27) ;  /* 0xfffffff400048947 */ /* 0x000fea000383ffff */
.L_x_24:
[----:B------:R-:W-:Y:S05]  /*0ed0*/  BSYNC.RECONVERGENT B1 ;  /* 0x0000000000017941 */ /* 0x000fea0003800200 */
.L_x_23:
[C---:B------:R-:W-:Y:S01]  /*0ee0*/  ISETP.GT.U32.AND P0, PT, R13.reuse, 0x3, PT ;  /* 0x000000030d00780c */ /* 0x040fe20003f04070 */
[----:B------:R-:W-:Y:S01]  /*0ef0*/  VIADD R12, R12, 0x1 ;  /* 0x000000010c0c7836 */ /* 0x000fe20000000000 */
[--C-:B------:R-:W-:Y:S02]  /*0f00*/  SHF.R.U64 R13, R13, 0x2, R0.reuse ;  /* 0x000000020d0d7819 */ /* 0x100fe40000001200 */
[----:B------:R-:W-:Y:S02]  /*0f10*/  ISETP.GT.U32.AND.EX P0, PT, R0, RZ, PT, P0 ;  /* 0x000000ff0000720c */ /* 0x000fe40003f04100 */
[----:B------:R-:W-:-:S11]  /*0f20*/  SHF.R.U32.HI R0, RZ, 0x2, R0 ;  /* 0x00000002ff007819 */ /* 0x000fd60000011600 */
[----:B------:R-:W-:Y:S05]  /*0f30*/  @P0 BRA `(.L_x_28) ;  /* 0xfffffff000c80947 */ /* 0x000fea000383ffff */
.L_x_22:
[----:B------:R-:W-:Y:S05]  /*0f40*/  BSYNC.RECONVERGENT B0 ;  /* 0x0000000000007941 */ /* 0x000fea0003800200 */
.L_x_21:
[----:B------:R-:W-:Y:S04]  /*0f50*/  STG.E.64 desc[UR4][R6.64+0x18], RZ ;  /* 0x000018ff06007986 */ /* 0x000fe8000c101b04 */
[----:B------:R-:W-:Y:S04]  /*0f60*/  STG.E desc[UR4][R6.64+0x20], RZ ;  /* 0x000020ff06007986 */ /* 0x000fe8000c101904 */
[----:B------:R-:W-:Y:S01]  /*0f70*/  STG.E.64 desc[UR4][R6.64+0x28], RZ ;  /* 0x000028ff06007986 */ /* 0x000fe2000c101b04 */
[----:B------:R-:W-:Y:S05]  /*0f80*/  EXIT ;  /* 0x000000000000794d */ /* 0x000fea0003800000 */
.L_x_29:
        /* <DEDUP_REMOVED lines=15> */
.L_x_33:


//--------------------- .nv.global.init           --------------------------
	.section	.nv.global.init,"aw",@progbits
	.align	4
.nv.global.init:
	.type		mrg32k3aM1SubSeq,@object
	.size		mrg32k3aM1SubSeq,(mrg32k3aM2SubSeq - mrg32k3aM1SubSeq)
mrg32k3aM1SubSeq:
        /*0000*/ 	.byte	0x0b, 0xcc, 0xee, 0x04, 0x73, 0x29, 0x8b, 0x6f, 0xf6, 0x53, 0x03, 0xf6, 0x23, 0xf6, 0xea, 0xda
        /* <DEDUP_REMOVED lines=125> */
	.type		mrg32k3aM2SubSeq,@object
	.size		mrg32k3aM2SubSeq,(mrg32k3aM1 - mrg32k3aM2SubSeq)
mrg32k3aM2SubSeq:
        /* <DEDUP_REMOVED lines=126> */
	.type		mrg32k3aM1,@object
	.size		mrg32k3aM1,(mrg32k3aM1Seq - mrg32k3aM1)
mrg32k3aM1:
        /* <DEDUP_REMOVED lines=144> */
	.type		mrg32k3aM1Seq,@object
	.size		mrg32k3aM1Seq,(mrg32k3aM2 - mrg32k3aM1Seq)
mrg32k3aM1Seq:
        /* <DEDUP_REMOVED lines=144> */
	.type		mrg32k3aM2,@object
	.size		mrg32k3aM2,(mrg32k3aM2Seq - mrg32k3aM2)
mrg32k3aM2:
        /* <DEDUP_REMOVED lines=144> */
	.type		mrg32k3aM2Seq,@object
	.size		mrg32k3aM2Seq,(precalc_xorwow_matrix - mrg32k3aM2Seq)
mrg32k3aM2Seq:
        /* <DEDUP_REMOVED lines=144> */
	.type		precalc_xorwow_matrix,@object
	.size		precalc_xorwow_matrix,(precalc_xorwow_offset_matrix - precalc_xorwow_matrix)
precalc_xorwow_matrix:
        /* <DEDUP_REMOVED lines=6400> */
	.type		precalc_xorwow_offset_matrix,@object
	.size		precalc_xorwow_offset_matrix,(.L_1 - precalc_xorwow_offset_matrix)
precalc_xorwow_offset_matrix:
        /* <DEDUP_REMOVED lines=6400> */
.L_1:


//--------------------- .nv.shared._Z17ising_step_sharedILi32EEvPiiiPfiP17curandStateXORWOW --------------------------
	.section	.nv.shared._Z17ising_step_sharedILi32EEvPiiiPfiP17curandStateXORWOW,"aw",@nobits
	.sectionflags	@""
	.align	4
.nv.shared._Z17ising_step_sharedILi32EEvPiiiPfiP17curandStateXORWOW:
	.zero		5120


//--------------------- .nv.shared.reserved.0     --------------------------
	.section	.nv.shared.reserved.0,"aw",@nobits
	.weak		__nv_reservedSMEM_offset_0_alias
	.size		__nv_reservedSMEM_offset_0_alias, 0, 64
	.other		__nv_reservedSMEM_offset_0_alias,@"STO_CUDA_RESERVED_SHARED STV_DEFAULT"
__nv_reservedSMEM_offset_0_alias:
	.zero		0
	.zero		64


//--------------------- .nv.shared._Z17ising_step_sharedILi16EEvPiiiPfiP17curandStateXORWOW --------------------------
	.section	.nv.shared._Z17ising_step_sharedILi16EEvPiiiPfiP17curandStateXORWOW,"aw",@nobits
	.sectionflags	@""
	.align	4
.nv.shared._Z17ising_step_sharedILi16EEvPiiiPfiP17curandStateXORWOW:
	.zero		2048


//--------------------- .nv.shared._Z17ising_step_sharedILi8EEvPiiiPfiP17curandStateXORWOW --------------------------
	.section	.nv.shared._Z17ising_step_sharedILi8EEvPiiiPfiP17curandStateXORWOW,"aw",@nobits
	.sectionflags	@""
	.align	4
.nv.shared._Z17ising_step_sharedILi8EEvPiiiPfiP17curandStateXORWOW:
	.zero		1280


//--------------------- .nv.constant0._Z17ising_step_sharedILi32EEvPiiiPfiP17curandStateXORWOW --------------------------
	.section	.nv.constant0._Z17ising_step_sharedILi32EEvPiiiPfiP17curandStateXORWOW,"a",@progbits
	.sectionflags	@""
	.align	4
.nv.constant0._Z17ising_step_sharedILi32EEvPiiiPfiP17curandStateXORWOW:
	.zero		936


//--------------------- .nv.constant0._Z17ising_step_sharedILi16EEvPiiiPfiP17curandStateXORWOW --------------------------
	.section	.nv.constant0._Z17ising_step_sharedILi16EEvPiiiPfiP17curandStateXORWOW,"a",@progbits
	.sectionflags	@""
	.align	4
.nv.constant0._Z17ising_step_sharedILi16EEvPiiiPfiP17curandStateXORWOW:
	.zero		936


//--------------------- .nv.constant0._Z17ising_step_sharedILi8EEvPiiiPfiP17curandStateXORWOW --------------------------
	.section	.nv.constant0._Z17ising_step_sharedILi8EEvPiiiPfiP17curandStateXORWOW,"a",@progbits
	.sectionflags	@""
	.align	4
.nv.constant0._Z17ising_step_sharedILi8EEvPiiiPfiP17curandStateXORWOW:
	.zero		936


//--------------------- .nv.constant0._Z9setup_rngP17curandStateXORWOWmii --------------------------
	.section	.nv.constant0._Z9setup_rngP17curandStateXORWOWmii,"a",@progbits
	.sectionflags	@""
	.align	4
.nv.constant0._Z9setup_rngP17curandStateXORWOWmii:
	.zero		920


//--------------------- SYMBOLS --------------------------

	.type		.nv.reservedSmem.offset0,@object
	.size		.nv.reservedSmem.offset0,0x4
	.type		.nv.reservedSmem.cap,@object
	.size		.nv.reservedSmem.cap,0x4
